	.target	sm_90a

	.elftype	@"ET_EXEC"


//--------------------- .note.nv.tkinfo           --------------------------
	.section	.note.nv.tkinfo,"",@"SHT_NOTE"
	.sectionflags	@"SHF_NOTE_NV_TKINFO"
	.tkinfo
        /*0018*/ 	.word	0x00000002
        /*0030*/ 	.string	""
        /*0030*/ 	.string	"ptxas"
        /*0030*/ 	.string	"Cuda compilation tools, release 13.0, V13.0.88"
        /*0030*/ 	.string	"Build cuda_13.0.r13.0/compiler.36424714_0"
        /*0030*/ 	.string	"-arch sm_90a -m 64 "



//--------------------- .note.nv.cuinfo           --------------------------
	.section	.note.nv.cuinfo,"",@"SHT_NOTE"
	.sectionflags	@"SHF_NOTE_NV_CUINFO"
        /*0018*/ 	.short	0x0002
        /*001a*/ 	.short	0x005a
        /*001c*/ 	.short	0x0082
	.zero		2


//--------------------- .nv.info                  --------------------------
	.section	.nv.info,"",@"SHT_CUDA_INFO"
	.align	4


	//----- nvinfo : EIATTR_REGCOUNT
	.align		4
        /*0000*/ 	.byte	0x04, 0x2f
        /*0002*/ 	.short	(.L_15 - .L_14)
	.align		4
.L_14:
        /*0004*/ 	.word	index@(_ZN7cutlass13device_kernelINS_4gemm6kernel13GemmUniversalIN4cute5tupleIJiiiiEEENS1_10collective13CollectiveMmaINS1_34MainloopSm90TmaGmmaWarpSpecializedILi3ENS5_IJNS4_1CILi1EEESB_SB_EEENS1_32KernelTmaWarpSpecializedPingpongEEENS5_IJNSA_ILi64EEENSA_ILi256EEENSA_ILi32EEEEEENS_10tfloat32_tENS5_IJlSB_lEEESJ_SK_NS4_8TiledMMAINS4_8MMA_AtomIJNS4_4SM904GMMA30MMA_64x256x8_F32TF32TF32_SS_TNILNSO_7ScaleInE1ELSQ_1EEEEEENS4_6LayoutISC_NS5_IJNSA_ILi0EEESU_SU_EEEEENS5_IJNS4_10UnderscoreESX_SX_EEEEENS4_13SM90_TMA_LOADENS4_14ComposedLayoutINS4_7SwizzleILi3ELi4ELi3EEENS4_18smem_ptr_flag_bitsILi32EEENST_INS5_IJNSA_ILi8EEESH_EEENS5_IJSH_SB_EEEEEEEvNS4_8identityES10_S1A_vS1B_EENS_8epilogue10collective6detail29Sm90TmaWarpSpecializedAdapterINS1E_15DefaultEpilogueISJ_SK_SK_NS1D_6thread17LinearCombinationISJ_Li1EffLNS1I_9ScaleType4KindE0ELNS_15FloatRoundStyleE2ESJ_EENS1_15EpilogueDefaultEEEEEvvEEEEvNT_6ParamsE)
        /*0008*/ 	.word	0x000000a8


	//----- nvinfo : EIATTR_FRAME_SIZE
	.align		4
.L_15:
        /*000c*/ 	.byte	0x04, 0x11
        /*000e*/ 	.short	(.L_17 - .L_16)
	.align		4
.L_16:
        /*0010*/ 	.word	index@(_ZN7cutlass13device_kernelINS_4gemm6kernel13GemmUniversalIN4cute5tupleIJiiiiEEENS1_10collective13CollectiveMmaINS1_34MainloopSm90TmaGmmaWarpSpecializedILi3ENS5_IJNS4_1CILi1EEESB_SB_EEENS1_32KernelTmaWarpSpecializedPingpongEEENS5_IJNSA_ILi64EEENSA_ILi256EEENSA_ILi32EEEEEENS_10tfloat32_tENS5_IJlSB_lEEESJ_SK_NS4_8TiledMMAINS4_8MMA_AtomIJNS4_4SM904GMMA30MMA_64x256x8_F32TF32TF32_SS_TNILNSO_7ScaleInE1ELSQ_1EEEEEENS4_6LayoutISC_NS5_IJNSA_ILi0EEESU_SU_EEEEENS5_IJNS4_10UnderscoreESX_SX_EEEEENS4_13SM90_TMA_LOADENS4_14ComposedLayoutINS4_7SwizzleILi3ELi4ELi3EEENS4_18smem_ptr_flag_bitsILi32EEENST_INS5_IJNSA_ILi8EEESH_EEENS5_IJSH_SB_EEEEEEEvNS4_8identityES10_S1A_vS1B_EENS_8epilogue10collective6detail29Sm90TmaWarpSpecializedAdapterINS1E_15DefaultEpilogueISJ_SK_SK_NS1D_6thread17LinearCombinationISJ_Li1EffLNS1I_9ScaleType4KindE0ELNS_15FloatRoundStyleE2ESJ_EENS1_15EpilogueDefaultEEEEEvvEEEEvNT_6ParamsE)
        /*0014*/ 	.word	0x00000008


	//----- nvinfo : EIATTR_MIN_STACK_SIZE
	.align		4
.L_17:
        /*0018*/ 	.byte	0x04, 0x12
        /*001a*/ 	.short	(.L_19 - .L_18)
	.align		4
.L_18:
        /*001c*/ 	.word	index@(_ZN7cutlass13device_kernelINS_4gemm6kernel13GemmUniversalIN4cute5tupleIJiiiiEEENS1_10collective13CollectiveMmaINS1_34MainloopSm90TmaGmmaWarpSpecializedILi3ENS5_IJNS4_1CILi1EEESB_SB_EEENS1_32KernelTmaWarpSpecializedPingpongEEENS5_IJNSA_ILi64EEENSA_ILi256EEENSA_ILi32EEEEEENS_10tfloat32_tENS5_IJlSB_lEEESJ_SK_NS4_8TiledMMAINS4_8MMA_AtomIJNS4_4SM904GMMA30MMA_64x256x8_F32TF32TF32_SS_TNILNSO_7ScaleInE1ELSQ_1EEEEEENS4_6LayoutISC_NS5_IJNSA_ILi0EEESU_SU_EEEEENS5_IJNS4_10UnderscoreESX_SX_EEEEENS4_13SM90_TMA_LOADENS4_14ComposedLayoutINS4_7SwizzleILi3ELi4ELi3EEENS4_18smem_ptr_flag_bitsILi32EEENST_INS5_IJNSA_ILi8EEESH_EEENS5_IJSH_SB_EEEEEEEvNS4_8identityES10_S1A_vS1B_EENS_8epilogue10collective6detail29Sm90TmaWarpSpecializedAdapterINS1E_15DefaultEpilogueISJ_SK_SK_NS1D_6thread17LinearCombinationISJ_Li1EffLNS1I_9ScaleType4KindE0ELNS_15FloatRoundStyleE2ESJ_EENS1_15EpilogueDefaultEEEEEvvEEEEvNT_6ParamsE)
        /*0020*/ 	.word	0x00000008
.L_19:


//--------------------- .nv.compat                --------------------------
	.section	.nv.compat,"",@"SHT_CUDA_COMPAT_INFO"
	.align	4
        /*0000*/ 	.byte	0x02, 0x09, 0x01, 0x00, 0x02, 0x02, 0x04, 0x00, 0x02, 0x05, 0x05, 0x00, 0x03, 0x07, 0x01, 0x01
        /*0010*/ 	.byte	0x02, 0x03, 0x01, 0x00, 0x02, 0x06, 0x01, 0x00, 0x04, 0x0b, 0x08, 0x00, 0x00, 0x00, 0x00, 0x00
        /*0020*/ 	.byte	0x00, 0x00, 0x00, 0x00


//--------------------- .nv.info._ZN7cutlass13device_kernelINS_4gemm6kernel13GemmUniversalIN4cute5tupleIJiiiiEEENS1_10collective13CollectiveMmaINS1_34MainloopSm90TmaGmmaWarpSpecializedILi3ENS5_IJNS4_1CILi1EEESB_SB_EEENS1_32KernelTmaWarpSpecializedPingpongEEENS5_IJNSA_ILi64EEENSA_ILi256EEENSA_ILi32EEEEEENS_10tfloat32_tENS5_IJlSB_lEEESJ_SK_NS4_8TiledMMAINS4_8MMA_AtomIJNS4_4SM904GMMA30MMA_64x256x8_F32TF32TF32_SS_TNILNSO_7ScaleInE1ELSQ_1EEEEEENS4_6LayoutISC_NS5_IJNSA_ILi0EEESU_SU_EEEEENS5_IJNS4_10UnderscoreESX_SX_EEEEENS4_13SM90_TMA_LOADENS4_14ComposedLayoutINS4_7SwizzleILi3ELi4ELi3EEENS4_18smem_ptr_flag_bitsILi32EEENST_INS5_IJNSA_ILi8EEESH_EEENS5_IJSH_SB_EEEEEEEvNS4_8identityES10_S1A_vS1B_EENS_8epilogue10collective6detail29Sm90TmaWarpSpecializedAdapterINS1E_15DefaultEpilogueISJ_SK_SK_NS1D_6thread17LinearCombinationISJ_Li1EffLNS1I_9ScaleType4KindE0ELNS_15FloatRoundStyleE2ESJ_EENS1_15EpilogueDefaultEEEEEvvEEEEvNT_6ParamsE --------------------------
	.section	.nv.info._ZN7cutlass13device_kernelINS_4gemm6kernel13GemmUniversalIN4cute5tupleIJiiiiEEENS1_10collective13CollectiveMmaINS1_34MainloopSm90TmaGmmaWarpSpecializedILi3ENS5_IJNS4_1CILi1EEESB_SB_EEENS1_32KernelTmaWarpSpecializedPingpongEEENS5_IJNSA_ILi64EEENSA_ILi256EEENSA_ILi32EEEEEENS_10tfloat32_tENS5_IJlSB_lEEESJ_SK_NS4_8TiledMMAINS4_8MMA_AtomIJNS4_4SM904GMMA30MMA_64x256x8_F32TF32TF32_SS_TNILNSO_7ScaleInE1ELSQ_1EEEEEENS4_6LayoutISC_NS5_IJNSA_ILi0EEESU_SU_EEEEENS5_IJNS4_10UnderscoreESX_SX_EEEEENS4_13SM90_TMA_LOADENS4_14ComposedLayoutINS4_7SwizzleILi3ELi4ELi3EEENS4_18smem_ptr_flag_bitsILi32EEENST_INS5_IJNSA_ILi8EEESH_EEENS5_IJSH_SB_EEEEEEEvNS4_8identityES10_S1A_vS1B_EENS_8epilogue10collective6detail29Sm90TmaWarpSpecializedAdapterINS1E_15DefaultEpilogueISJ_SK_SK_NS1D_6thread17LinearCombinationISJ_Li1EffLNS1I_9ScaleType4KindE0ELNS_15FloatRoundStyleE2ESJ_EENS1_15EpilogueDefaultEEEEEvvEEEEvNT_6ParamsE,"",@"SHT_CUDA_INFO"
	.sectionflags	@""
	.align	4


	//----- nvinfo : EIATTR_CUDA_API_VERSION
	.align		4
        /*0000*/ 	.byte	0x04, 0x37
        /*0002*/ 	.short	(.L_21 - .L_20)
.L_20:
        /*0004*/ 	.word	0x00000082


	//----- nvinfo : EIATTR_KPARAM_INFO
	.align		4
.L_21:
        /*0008*/ 	.byte	0x04, 0x17
        /*000a*/ 	.short	(.L_23 - .L_22)
.L_22:
        /*000c*/ 	.word	0x00000000
        /*0010*/ 	.short	0x0000
        /*0012*/ 	.short	0x0070
        /*0014*/ 	.byte	0x00, 0xf0, 0x01, 0x10


	//----- nvinfo : EIATTR_SPARSE_MMA_MASK
	.align		4
.L_23:
        /*0018*/ 	.byte	0x03, 0x50
        /*001a*/ 	.short	0x0000


	//----- nvinfo : EIATTR_MAXREG_COUNT
	.align		4
        /*001c*/ 	.byte	0x03, 0x1b
        /*001e*/ 	.short	0x00a8


	//----- nvinfo : EIATTR_NUM_BARRIERS
	.align		4
        /*0020*/ 	.byte	0x02, 0x4c
        /*0022*/ 	.byte	0x01
	.zero		1


	//----- nvinfo : EIATTR_EXTERNS
	.align		4
        /*0024*/ 	.byte	0x04, 0x0f
        /*0026*/ 	.short	(.L_25 - .L_24)


	//   ....[0]....
	.align		4
.L_24:
        /*0028*/ 	.word	index@(__assertfail)


	//----- nvinfo : EIATTR_ANNOTATIONS
	.align		4
.L_25:
        /*002c*/ 	.byte	0x04, 0x55
        /*002e*/ 	.short	(.L_27 - .L_26)


	//   ....[0]....
.L_26:
        /*0030*/ 	.word	0x00000001
        /*0034*/ 	.byte	0xb0, 0x0a, 0x00, 0x00, 0x01, 0x00, 0x00, 0x00, 0x70, 0x9c, 0x00, 0x00, 0x01, 0x00, 0x00, 0x00
        /*0044*/ 	.byte	0x80, 0xa8, 0x00, 0x00


	//----- nvinfo : EIATTR_MERCURY_ISA_VERSION
	.align		4
.L_27:
        /*0048*/ 	.byte	0x03, 0x5f
        /*004a*/ 	.short	0x0101


	//----- nvinfo : EIATTR_INT_WARP_WIDE_INSTR_OFFSETS
	.align		4
        /*004c*/ 	.byte	0x04, 0x31
        /*004e*/ 	.short	(.L_29 - .L_28)


	//   ....[0]....
.L_28:
        /*0050*/ 	.word	0x000003c0


	//   ....[1]....
        /*0054*/ 	.word	0x000003e0


	//   ....[2]....
        /*0058*/ 	.word	0x00000460


	//   ....[3]....
        /*005c*/ 	.word	0x00000470


	//   ....[4]....
        /*0060*/ 	.word	0x00000480


	//   ....[5]....
        /*0064*/ 	.word	0x000004a0


	//   ....[6]....
        /*0068*/ 	.word	0x00000530


	//   ....[7]....
        /*006c*/ 	.word	0x00000550


	//----- nvinfo : EIATTR_COOP_GROUP_MASK_REGIDS
	.align		4
.L_29:
        /*0070*/ 	.byte	0x04, 0x29
        /*0072*/ 	.short	(.L_31 - .L_30)


	//   ....[0]....
.L_30:
        /*0074*/ 	.word	0xffffffff


	//   ....[1]....
        /*0078*/ 	.word	0xffffffff


	//   ....[2]....
        /*007c*/ 	.word	0xffffffff


	//   ....[3]....
        /*0080*/ 	.word	0xffffffff


	//   ....[4]....
        /*0084*/ 	.word	0xffffffff


	//   ....[5]....
        /*0088*/ 	.word	0xffffffff


	//----- nvinfo : EIATTR_COOP_GROUP_INSTR_OFFSETS
	.align		4
.L_31:
        /*008c*/ 	.byte	0x04, 0x28
        /*008e*/ 	.short	(.L_33 - .L_32)


	//   ....[0]....
.L_32:
        /*0090*/ 	.word	0x00000070


	//   ....[1]....
        /*0094*/ 	.word	0x00000080


	//   ....[2]....
        /*0098*/ 	.word	0x00000140


	//   ....[3]....
        /*009c*/ 	.word	0x000002b0


	//   ....[4]....
        /*00a0*/ 	.word	0x000002f0


	//   ....[5]....
        /*00a4*/ 	.word	0x00000340


	//----- nvinfo : EIATTR_REG_RECONFIG
	.align		4
.L_33:
        /*00a8*/ 	.byte	0x01, 0x54
	.zero		2


	//----- nvinfo : EIATTR_SYSCALL_OFFSETS
	.align		4
        /*00ac*/ 	.byte	0x04, 0x46
        /*00ae*/ 	.short	(.L_35 - .L_34)


	//   ....[0]....
.L_34:
        /*00b0*/ 	.word	0x00001560


	//----- nvinfo : EIATTR_MBARRIER_INSTR_OFFSETS
	.align		4
.L_35:
        /*00b4*/ 	.byte	0x04, 0x39
        /*00b6*/ 	.short	(.L_37 - .L_36)


	//   ....[0]....
.L_36:
        /*00b8*/ 	.word	0x00000240
        /*00bc*/ 	.word	0x000000ff
        /*00c0*/ 	.word	0x00000000
        /*00c4*/ 	.short	0x0100
        /*00c6*/ 	.byte	0x08
	.zero		1


	//   ....[1]....
        /*00c8*/ 	.word	0x00000250
        /*00cc*/ 	.word	0x000000ff
        /*00d0*/ 	.word	0x00000018
        /*00d4*/ 	.short	0x0100
        /*00d6*/ 	.byte	0x08
	.zero		1


	//   ....[2]....
        /*00d8*/ 	.word	0x00000260
        /*00dc*/ 	.word	0x000000ff
        /*00e0*/ 	.word	0x00000008
        /*00e4*/ 	.short	0x0100
        /*00e6*/ 	.byte	0x08
	.zero		1


	//   ....[3]....
        /*00e8*/ 	.word	0x00000270
        /*00ec*/ 	.word	0x000000ff
        /*00f0*/ 	.word	0x00000020
        /*00f4*/ 	.short	0x0100
        /*00f6*/ 	.byte	0x08
	.zero		1


	//   ....[4]....
        /*00f8*/ 	.word	0x00000280
        /*00fc*/ 	.word	0x000000ff
        /*0100*/ 	.word	0x00000010
        /*0104*/ 	.short	0x0100
        /*0106*/ 	.byte	0x08
	.zero		1


	//   ....[5]....
        /*0108*/ 	.word	0x00000290
        /*010c*/ 	.word	0x000000ff
        /*0110*/ 	.word	0x00000028
        /*0114*/ 	.short	0x0100
        /*0116*/ 	.byte	0x08
	.zero		1


	//   ....[6]....
        /*0118*/ 	.word	0x00000590
        /*011c*/ 	.word	0x000000ff
        /*0120*/ 	.word	0x00000060
        /*0124*/ 	.short	0x0100
        /*0126*/ 	.byte	0x08
	.zero		1


	//   ....[7]....
        /*0128*/ 	.word	0x00000600
        /*012c*/ 	.word	0x000000ff
        /*0130*/ 	.word	0x00000068
        /*0134*/ 	.short	0x0100
        /*0136*/ 	.byte	0x08
	.zero		1


	//   ....[8]....
        /*0138*/ 	.word	0x00000620
        /*013c*/ 	.word	0x000000ff
        /*0140*/ 	.word	0x00000040
        /*0144*/ 	.short	0x0100
        /*0146*/ 	.byte	0x09
	.zero		1


	//   ....[9]....
        /*0148*/ 	.word	0x00000630
        /*014c*/ 	.word	0x000000ff
        /*0150*/ 	.word	0x00000048
        /*0154*/ 	.short	0x0100
        /*0156*/ 	.byte	0x09
	.zero		1


	//   ....[10]....
        /*0158*/ 	.word	0x00000640
        /*015c*/ 	.word	0x000000ff
        /*0160*/ 	.word	0x00000050
        /*0164*/ 	.short	0x0100
        /*0166*/ 	.byte	0x09
	.zero		1


	//   ....[11]....
        /*0168*/ 	.word	0x00000650
        /*016c*/ 	.word	0x000000ff
        /*0170*/ 	.word	0x00000058
        /*0174*/ 	.short	0x0100
        /*0176*/ 	.byte	0x09
	.zero		1


	//   ....[12]....
        /*0178*/ 	.word	0x00001440
        /*017c*/ 	.word	0x0000009d
        /*0180*/ 	.word	0x00000000
        /*0184*/ 	.short	0x010a
        /*0186*/ 	.byte	0x2a
	.zero		1


	//   ....[13]....
        /*0188*/ 	.word	0x000015e0
        /*018c*/ 	.word	0x00000003
        /*0190*/ 	.word	0x00000000
        /*0194*/ 	.short	0x010a
        /*0196*/ 	.byte	0x3f
	.zero		1


	//   ....[14]....
        /*0198*/ 	.word	0x00001640
        /*019c*/ 	.word	0x00000003
        /*01a0*/ 	.word	0x00000000
        /*01a4*/ 	.short	0x010a
        /*01a6*/ 	.byte	0x3f
	.zero		1


	//   ....[15]....
        /*01a8*/ 	.word	0x000019d0
        /*01ac*/ 	.word	0x000000ff
        /*01b0*/ 	.word	0x00000000
        /*01b4*/ 	.short	0x010a
        /*01b6*/ 	.byte	0x04
	.zero		1


	//   ....[16]....
        /*01b8*/ 	.word	0x00001a10
        /*01bc*/ 	.word	0x000000ff
        /*01c0*/ 	.word	0x00000000
        /*01c4*/ 	.short	0x010a
        /*01c6*/ 	.byte	0x04
	.zero		1


	//   ....[17]....
        /*01c8*/ 	.word	0x00001ca0
        /*01cc*/ 	.word	0x000000ff
        /*01d0*/ 	.word	0x00000000
        /*01d4*/ 	.short	0x0101
        /*01d6*/ 	.byte	0x04
	.zero		1


	//   ....[18]....
        /*01d8*/ 	.word	0x00001d90
        /*01dc*/ 	.word	0x0000009e
        /*01e0*/ 	.word	0x00000000
        /*01e4*/ 	.short	0x0101
        /*01e6*/ 	.byte	0x2d
	.zero		1


	//   ....[19]....
        /*01e8*/ 	.word	0x00001e60
        /*01ec*/ 	.word	0x000000ff
        /*01f0*/ 	.word	0x00000000
        /*01f4*/ 	.short	0x0101
        /*01f6*/ 	.byte	0x06
	.zero		1


	//   ....[20]....
        /*01f8*/ 	.word	0x00001f10
        /*01fc*/ 	.word	0x0000009d
        /*0200*/ 	.word	0x00000010
        /*0204*/ 	.short	0x010a
        /*0206*/ 	.byte	0x2a
	.zero		1


	//   ....[21]....
        /*0208*/ 	.word	0x00009c90
        /*020c*/ 	.word	0x000000a0
        /*0210*/ 	.word	0x00000000
        /*0214*/ 	.short	0x0101
        /*0216*/ 	.byte	0x2d
	.zero		1


	//   ....[22]....
        /*0218*/ 	.word	0x0000a5f0
        /*021c*/ 	.word	0x0000000a
        /*0220*/ 	.word	0x00000018
        /*0224*/ 	.short	0x010a
        /*0226*/ 	.byte	0x3f
	.zero		1


	//   ....[23]....
        /*0228*/ 	.word	0x0000a990
        /*022c*/ 	.word	0x00000005
        /*0230*/ 	.word	0x00000068
        /*0234*/ 	.short	0x0101
        /*0236*/ 	.byte	0x3f
	.zero		1


	//   ....[24]....
        /*0238*/ 	.word	0x0000b110
        /*023c*/ 	.word	0x00000009
        /*0240*/ 	.word	0x00000000
        /*0244*/ 	.short	0x010a
        /*0246*/ 	.byte	0x3f
	.zero		1


	//   ....[25]....
        /*0248*/ 	.word	0x0000b190
        /*024c*/ 	.word	0x00000006
        /*0250*/ 	.word	0x00000000
        /*0254*/ 	.short	0x010a
        /*0256*/ 	.byte	0x3f
	.zero		1


	//   ....[26]....
        /*0258*/ 	.word	0x0000b220
        /*025c*/ 	.word	0x00000003
        /*0260*/ 	.word	0x00000000
        /*0264*/ 	.short	0x010a
        /*0266*/ 	.byte	0x3f
	.zero		1


	//   ....[27]....
        /*0268*/ 	.word	0x0000b280
        /*026c*/ 	.word	0x0000009f
        /*0270*/ 	.word	0x00000000
        /*0274*/ 	.short	0x010a
        /*0276*/ 	.byte	0x3f
	.zero		1


	//   ....[28]....
        /*0278*/ 	.word	0x0000b2d0
        /*027c*/ 	.word	0x00000003
        /*0280*/ 	.word	0x00000000
        /*0284*/ 	.short	0x010a
        /*0286*/ 	.byte	0x3f
	.zero		1


	//   ....[29]....
        /*0288*/ 	.word	0x0000b330
        /*028c*/ 	.word	0x00000004
        /*0290*/ 	.word	0x00000000
        /*0294*/ 	.short	0x010a
        /*0296*/ 	.byte	0x3f
	.zero		1


	//   ....[30]....
        /*0298*/ 	.word	0x0000b380
        /*029c*/ 	.word	0x0000009f
        /*02a0*/ 	.word	0x00000010
        /*02a4*/ 	.short	0x010a
        /*02a6*/ 	.byte	0x3f
	.zero		1


	//   ....[31]....
        /*02a8*/ 	.word	0x0000b450
        /*02ac*/ 	.word	0x0000000a
        /*02b0*/ 	.word	0x00000018
        /*02b4*/ 	.short	0x010a
        /*02b6*/ 	.byte	0x3f
	.zero		1


	//   ....[32]....
        /*02b8*/ 	.word	0x0000b520
        /*02bc*/ 	.word	0x00000009
        /*02c0*/ 	.word	0x00000000
        /*02c4*/ 	.short	0x010a
        /*02c6*/ 	.byte	0x3f
	.zero		1


	//   ....[33]....
        /*02c8*/ 	.word	0x0000b570
        /*02cc*/ 	.word	0x00000006
        /*02d0*/ 	.word	0x00000000
        /*02d4*/ 	.short	0x010a
        /*02d6*/ 	.byte	0x3f
	.zero		1


	//----- nvinfo : EIATTR_NUM_MBARRIERS
	.align		4
.L_37:
        /*02d8*/ 	.byte	0x03, 0x38
        /*02da*/ 	.short	0x000c


	//----- nvinfo : EIATTR_EXIT_INSTR_OFFSETS
	.align		4
        /*02dc*/ 	.byte	0x04, 0x1c
        /*02de*/ 	.short	(.L_39 - .L_38)


	//   ....[0]....
.L_38:
        /*02e0*/ 	.word	0x00001160


	//   ....[1]....
        /*02e4*/ 	.word	0x000011c0


	//   ....[2]....
        /*02e8*/ 	.word	0x0000a320


	//   ....[3]....
        /*02ec*/ 	.word	0x0000a350


	//   ....[4]....
        /*02f0*/ 	.word	0x0000b270


	//----- nvinfo : EIATTR_MAX_THREADS
	.align		4
.L_39:
        /*02f4*/ 	.byte	0x04, 0x05
        /*02f6*/ 	.short	(.L_41 - .L_40)
.L_40:
        /*02f8*/ 	.word	0x00000180
        /*02fc*/ 	.word	0x00000001
        /*0300*/ 	.word	0x00000001


	//----- nvinfo : EIATTR_CRS_STACK_SIZE
	.align		4
.L_41:
        /*0304*/ 	.byte	0x04, 0x1e
        /*0306*/ 	.short	(.L_43 - .L_42)
.L_42:
        /*0308*/ 	.word	0x00000000


	//----- nvinfo : EIATTR_CBANK_PARAM_SIZE
	.align		4
.L_43:
        /*030c*/ 	.byte	0x03, 0x19
        /*030e*/ 	.short	0x0470


	//----- nvinfo : EIATTR_PARAM_CBANK
	.align		4
        /*0310*/ 	.byte	0x04, 0x0a
        /*0312*/ 	.short	(.L_45 - .L_44)
	.align		4
.L_44:
        /*0314*/ 	.word	index@(.nv.constant0._ZN7cutlass13device_kernelINS_4gemm6kernel13GemmUniversalIN4cute5tupleIJiiiiEEENS1_10collective13CollectiveMmaINS1_34MainloopSm90TmaGmmaWarpSpecializedILi3ENS5_IJNS4_1CILi1EEESB_SB_EEENS1_32KernelTmaWarpSpecializedPingpongEEENS5_IJNSA_ILi64EEENSA_ILi256EEENSA_ILi32EEEEEENS_10tfloat32_tENS5_IJlSB_lEEESJ_SK_NS4_8TiledMMAINS4_8MMA_AtomIJNS4_4SM904GMMA30MMA_64x256x8_F32TF32TF32_SS_TNILNSO_7ScaleInE1ELSQ_1EEEEEENS4_6LayoutISC_NS5_IJNSA_ILi0EEESU_SU_EEEEENS5_IJNS4_10UnderscoreESX_SX_EEEEENS4_13SM90_TMA_LOADENS4_14ComposedLayoutINS4_7SwizzleILi3ELi4ELi3EEENS4_18smem_ptr_flag_bitsILi32EEENST_INS5_IJNSA_ILi8EEESH_EEENS5_IJSH_SB_EEEEEEEvNS4_8identityES10_S1A_vS1B_EENS_8epilogue10collective6detail29Sm90TmaWarpSpecializedAdapterINS1E_15DefaultEpilogueISJ_SK_SK_NS1D_6thread17LinearCombinationISJ_Li1EffLNS1I_9ScaleType4KindE0ELNS_15FloatRoundStyleE2ESJ_EENS1_15EpilogueDefaultEEEEEvvEEEEvNT_6ParamsE)
        /*0318*/ 	.short	0x0210
        /*031a*/ 	.short	0x0470


	//----- nvinfo : EIATTR_SW_WAR
	.align		4
.L_45:
        /*031c*/ 	.byte	0x04, 0x36
        /*031e*/ 	.short	(.L_47 - .L_46)
.L_46:
        /*0320*/ 	.word	0x00000008
.L_47:


//--------------------- .nv.callgraph             --------------------------
	.section	.nv.callgraph,"",@"SHT_CUDA_CALLGRAPH"
	.align	4
	.sectionentsize	8
	.align		4
        /*0000*/ 	.word	0x00000000
	.align		4
        /*0004*/ 	.word	0xffffffff
	.align		4
        /*0008*/ 	.word	index@(_ZN7cutlass13device_kernelINS_4gemm6kernel13GemmUniversalIN4cute5tupleIJiiiiEEENS1_10collective13CollectiveMmaINS1_34MainloopSm90TmaGmmaWarpSpecializedILi3ENS5_IJNS4_1CILi1EEESB_SB_EEENS1_32KernelTmaWarpSpecializedPingpongEEENS5_IJNSA_ILi64EEENSA_ILi256EEENSA_ILi32EEEEEENS_10tfloat32_tENS5_IJlSB_lEEESJ_SK_NS4_8TiledMMAINS4_8MMA_AtomIJNS4_4SM904GMMA30MMA_64x256x8_F32TF32TF32_SS_TNILNSO_7ScaleInE1ELSQ_1EEEEEENS4_6LayoutISC_NS5_IJNSA_ILi0EEESU_SU_EEEEENS5_IJNS4_10UnderscoreESX_SX_EEEEENS4_13SM90_TMA_LOADENS4_14ComposedLayoutINS4_7SwizzleILi3ELi4ELi3EEENS4_18smem_ptr_flag_bitsILi32EEENST_INS5_IJNSA_ILi8EEESH_EEENS5_IJSH_SB_EEEEEEEvNS4_8identityES10_S1A_vS1B_EENS_8epilogue10collective6detail29Sm90TmaWarpSpecializedAdapterINS1E_15DefaultEpilogueISJ_SK_SK_NS1D_6thread17LinearCombinationISJ_Li1EffLNS1I_9ScaleType4KindE0ELNS_15FloatRoundStyleE2ESJ_EENS1_15EpilogueDefaultEEEEEvvEEEEvNT_6ParamsE)
	.align		4
        /*000c*/ 	.word	index@(__assertfail)
	.align		4
        /*0010*/ 	.word	0x00000000
	.align		4
        /*0014*/ 	.word	0xfffffffe
	.align		4
        /*0018*/ 	.word	0x00000000
	.align		4
        /*001c*/ 	.word	0xfffffffd
	.align		4
        /*0020*/ 	.word	0x00000000
	.align		4
        /*0024*/ 	.word	0xfffffffc


//--------------------- .nv.constant4             --------------------------
	.section	.nv.constant4,"a",@progbits
	.align	8
	.align		8
.nv.constant4:
        /*0000*/ 	.dword	__assertfail
	.align		8
        /*0008*/ 	.dword	__unnamed_1
	.align		8
        /*0010*/ 	.dword	_ZN39_INTERNAL_69d580bb_4_k_cu_2eae6dec_58714cuda3std3__45__cpo5beginE
	.align		8
        /*0018*/ 	.dword	_ZN39_INTERNAL_69d580bb_4_k_cu_2eae6dec_58714cuda3std3__45__cpo3endE
	.align		8
        /*0020*/ 	.dword	_ZN39_INTERNAL_69d580bb_4_k_cu_2eae6dec_58714cuda3std3__45__cpo6cbeginE
	.align		8
        /*0028*/ 	.dword	_ZN39_INTERNAL_69d580bb_4_k_cu_2eae6dec_58714cuda3std3__45__cpo4cendE
	.align		8
        /*0030*/ 	.dword	_ZN39_INTERNAL_69d580bb_4_k_cu_2eae6dec_58714cuda3std3__441_GLOBAL__N__69d580bb_4_k_cu_2eae6dec_58716ignoreE
	.align		8
        /*0038*/ 	.dword	_ZN39_INTERNAL_69d580bb_4_k_cu_2eae6dec_58714cuda3std3__419piecewise_constructE
	.align		8
        /*0040*/ 	.dword	_ZN39_INTERNAL_69d580bb_4_k_cu_2eae6dec_58714cuda3std3__48in_placeE
	.align		8
        /*0048*/ 	.dword	_ZN39_INTERNAL_69d580bb_4_k_cu_2eae6dec_58714cuda3std6ranges3__45__cpo4swapE
	.align		8
        /*0050*/ 	.dword	_ZN39_INTERNAL_69d580bb_4_k_cu_2eae6dec_58714cuda3std6ranges3__45__cpo9iter_moveE
	.align		8
        /*0058*/ 	.dword	_ZN39_INTERNAL_69d580bb_4_k_cu_2eae6dec_58714cute7productE
	.align		8
        /*0060*/ 	.dword	_ZN39_INTERNAL_69d580bb_4_k_cu_2eae6dec_58714cute1_E
	.align		8
        /*0068*/ 	.dword	$str$22
	.align		8
        /*0070*/ 	.dword	$str$23


//--------------------- .text._ZN7cutlass13device_kernelINS_4gemm6kernel13GemmUniversalIN4cute5tupleIJiiiiEEENS1_10collective13CollectiveMmaINS1_34MainloopSm90TmaGmmaWarpSpecializedILi3ENS5_IJNS4_1CILi1EEESB_SB_EEENS1_32KernelTmaWarpSpecializedPingpongEEENS5_IJNSA_ILi64EEENSA_ILi256EEENSA_ILi32EEEEEENS_10tfloat32_tENS5_IJlSB_lEEESJ_SK_NS4_8TiledMMAINS4_8MMA_AtomIJNS4_4SM904GMMA30MMA_64x256x8_F32TF32TF32_SS_TNILNSO_7ScaleInE1ELSQ_1EEEEEENS4_6LayoutISC_NS5_IJNSA_ILi0EEESU_SU_EEEEENS5_IJNS4_10UnderscoreESX_SX_EEEEENS4_13SM90_TMA_LOADENS4_14ComposedLayoutINS4_7SwizzleILi3ELi4ELi3EEENS4_18smem_ptr_flag_bitsILi32EEENST_INS5_IJNSA_ILi8EEESH_EEENS5_IJSH_SB_EEEEEEEvNS4_8identityES10_S1A_vS1B_EENS_8epilogue10collective6detail29Sm90TmaWarpSpecializedAdapterINS1E_15DefaultEpilogueISJ_SK_SK_NS1D_6thread17LinearCombinationISJ_Li1EffLNS1I_9ScaleType4KindE0ELNS_15FloatRoundStyleE2ESJ_EENS1_15EpilogueDefaultEEEEEvvEEEEvNT_6ParamsE --------------------------
	.section	.text._ZN7cutlass13device_kernelINS_4gemm6kernel13GemmUniversalIN4cute5tupleIJiiiiEEENS1_10collective13CollectiveMmaINS1_34MainloopSm90TmaGmmaWarpSpecializedILi3ENS5_IJNS4_1CILi1EEESB_SB_EEENS1_32KernelTmaWarpSpecializedPingpongEEENS5_IJNSA_ILi64EEENSA_ILi256EEENSA_ILi32EEEEEENS_10tfloat32_tENS5_IJlSB_lEEESJ_SK_NS4_8TiledMMAINS4_8MMA_AtomIJNS4_4SM904GMMA30MMA_64x256x8_F32TF32TF32_SS_TNILNSO_7ScaleInE1ELSQ_1EEEEEENS4_6LayoutISC_NS5_IJNSA_ILi0EEESU_SU_EEEEENS5_IJNS4_10UnderscoreESX_SX_EEEEENS4_13SM90_TMA_LOADENS4_14ComposedLayoutINS4_7SwizzleILi3ELi4ELi3EEENS4_18smem_ptr_flag_bitsILi32EEENST_INS5_IJNSA_ILi8EEESH_EEENS5_IJSH_SB_EEEEEEEvNS4_8identityES10_S1A_vS1B_EENS_8epilogue10collective6detail29Sm90TmaWarpSpecializedAdapterINS1E_15DefaultEpilogueISJ_SK_SK_NS1D_6thread17LinearCombinationISJ_Li1EffLNS1I_9ScaleType4KindE0ELNS_15FloatRoundStyleE2ESJ_EENS1_15EpilogueDefaultEEEEEvvEEEEvNT_6ParamsE,"ax",@progbits
	.align	128
.text._ZN7cutlass13device_kernelINS_4gemm6kernel13GemmUniversalIN4cute5tupleIJiiiiEEENS1_10collective13CollectiveMmaINS1_34MainloopSm90TmaGmmaWarpSpecializedILi3ENS5_IJNS4_1CILi1EEESB_SB_EEENS1_32KernelTmaWarpSpecializedPingpongEEENS5_IJNSA_ILi64EEENSA_ILi256EEENSA_ILi32EEEEEENS_10tfloat32_tENS5_IJlSB_lEEESJ_SK_NS4_8TiledMMAINS4_8MMA_AtomIJNS4_4SM904GMMA30MMA_64x256x8_F32TF32TF32_SS_TNILNSO_7ScaleInE1ELSQ_1EEEEEENS4_6LayoutISC_NS5_IJNSA_ILi0EEESU_SU_EEEEENS5_IJNS4_10UnderscoreESX_SX_EEEEENS4_13SM90_TMA_LOADENS4_14ComposedLayoutINS4_7SwizzleILi3ELi4ELi3EEENS4_18smem_ptr_flag_bitsILi32EEENST_INS5_IJNSA_ILi8EEESH_EEENS5_IJSH_SB_EEEEEEEvNS4_8identityES10_S1A_vS1B_EENS_8epilogue10collective6detail29Sm90TmaWarpSpecializedAdapterINS1E_15DefaultEpilogueISJ_SK_SK_NS1D_6thread17LinearCombinationISJ_Li1EffLNS1I_9ScaleType4KindE0ELNS_15FloatRoundStyleE2ESJ_EENS1_15EpilogueDefaultEEEEEvvEEEEvNT_6ParamsE:
        .type           _ZN7cutlass13device_kernelINS_4gemm6kernel13GemmUniversalIN4cute5tupleIJiiiiEEENS1_10collective13CollectiveMmaINS1_34MainloopSm90TmaGmmaWarpSpecializedILi3ENS5_IJNS4_1CILi1EEESB_SB_EEENS1_32KernelTmaWarpSpecializedPingpongEEENS5_IJNSA_ILi64EEENSA_ILi256EEENSA_ILi32EEEEEENS_10tfloat32_tENS5_IJlSB_lEEESJ_SK_NS4_8TiledMMAINS4_8MMA_AtomIJNS4_4SM904GMMA30MMA_64x256x8_F32TF32TF32_SS_TNILNSO_7ScaleInE1ELSQ_1EEEEEENS4_6LayoutISC_NS5_IJNSA_ILi0EEESU_SU_EEEEENS5_IJNS4_10UnderscoreESX_SX_EEEEENS4_13SM90_TMA_LOADENS4_14ComposedLayoutINS4_7SwizzleILi3ELi4ELi3EEENS4_18smem_ptr_flag_bitsILi32EEENST_INS5_IJNSA_ILi8EEESH_EEENS5_IJSH_SB_EEEEEEEvNS4_8identityES10_S1A_vS1B_EENS_8epilogue10collective6detail29Sm90TmaWarpSpecializedAdapterINS1E_15DefaultEpilogueISJ_SK_SK_NS1D_6thread17LinearCombinationISJ_Li1EffLNS1I_9ScaleType4KindE0ELNS_15FloatRoundStyleE2ESJ_EENS1_15EpilogueDefaultEEEEEvvEEEEvNT_6ParamsE,@function
        .size           _ZN7cutlass13device_kernelINS_4gemm6kernel13GemmUniversalIN4cute5tupleIJiiiiEEENS1_10collective13CollectiveMmaINS1_34MainloopSm90TmaGmmaWarpSpecializedILi3ENS5_IJNS4_1CILi1EEESB_SB_EEENS1_32KernelTmaWarpSpecializedPingpongEEENS5_IJNSA_ILi64EEENSA_ILi256EEENSA_ILi32EEEEEENS_10tfloat32_tENS5_IJlSB_lEEESJ_SK_NS4_8TiledMMAINS4_8MMA_AtomIJNS4_4SM904GMMA30MMA_64x256x8_F32TF32TF32_SS_TNILNSO_7ScaleInE1ELSQ_1EEEEEENS4_6LayoutISC_NS5_IJNSA_ILi0EEESU_SU_EEEEENS5_IJNS4_10UnderscoreESX_SX_EEEEENS4_13SM90_TMA_LOADENS4_14ComposedLayoutINS4_7SwizzleILi3ELi4ELi3EEENS4_18smem_ptr_flag_bitsILi32EEENST_INS5_IJNSA_ILi8EEESH_EEENS5_IJSH_SB_EEEEEEEvNS4_8identityES10_S1A_vS1B_EENS_8epilogue10collective6detail29Sm90TmaWarpSpecializedAdapterINS1E_15DefaultEpilogueISJ_SK_SK_NS1D_6thread17LinearCombinationISJ_Li1EffLNS1I_9ScaleType4KindE0ELNS_15FloatRoundStyleE2ESJ_EENS1_15EpilogueDefaultEEEEEvvEEEEvNT_6ParamsE,(.L_x_323 - _ZN7cutlass13device_kernelINS_4gemm6kernel13GemmUniversalIN4cute5tupleIJiiiiEEENS1_10collective13CollectiveMmaINS1_34MainloopSm90TmaGmmaWarpSpecializedILi3ENS5_IJNS4_1CILi1EEESB_SB_EEENS1_32KernelTmaWarpSpecializedPingpongEEENS5_IJNSA_ILi64EEENSA_ILi256EEENSA_ILi32EEEEEENS_10tfloat32_tENS5_IJlSB_lEEESJ_SK_NS4_8TiledMMAINS4_8MMA_AtomIJNS4_4SM904GMMA30MMA_64x256x8_F32TF32TF32_SS_TNILNSO_7ScaleInE1ELSQ_1EEEEEENS4_6LayoutISC_NS5_IJNSA_ILi0EEESU_SU_EEEEENS5_IJNS4_10UnderscoreESX_SX_EEEEENS4_13SM90_TMA_LOADENS4_14ComposedLayoutINS4_7SwizzleILi3ELi4ELi3EEENS4_18smem_ptr_flag_bitsILi32EEENST_INS5_IJNSA_ILi8EEESH_EEENS5_IJSH_SB_EEEEEEEvNS4_8identityES10_S1A_vS1B_EENS_8epilogue10collective6detail29Sm90TmaWarpSpecializedAdapterINS1E_15DefaultEpilogueISJ_SK_SK_NS1D_6thread17LinearCombinationISJ_Li1EffLNS1I_9ScaleType4KindE0ELNS_15FloatRoundStyleE2ESJ_EENS1_15EpilogueDefaultEEEEEvvEEEEvNT_6ParamsE)
        .other          _ZN7cutlass13device_kernelINS_4gemm6kernel13GemmUniversalIN4cute5tupleIJiiiiEEENS1_10collective13CollectiveMmaINS1_34MainloopSm90TmaGmmaWarpSpecializedILi3ENS5_IJNS4_1CILi1EEESB_SB_EEENS1_32KernelTmaWarpSpecializedPingpongEEENS5_IJNSA_ILi64EEENSA_ILi256EEENSA_ILi32EEEEEENS_10tfloat32_tENS5_IJlSB_lEEESJ_SK_NS4_8TiledMMAINS4_8MMA_AtomIJNS4_4SM904GMMA30MMA_64x256x8_F32TF32TF32_SS_TNILNSO_7ScaleInE1ELSQ_1EEEEEENS4_6LayoutISC_NS5_IJNSA_ILi0EEESU_SU_EEEEENS5_IJNS4_10UnderscoreESX_SX_EEEEENS4_13SM90_TMA_LOADENS4_14ComposedLayoutINS4_7SwizzleILi3ELi4ELi3EEENS4_18smem_ptr_flag_bitsILi32EEENST_INS5_IJNSA_ILi8EEESH_EEENS5_IJSH_SB_EEEEEEEvNS4_8identityES10_S1A_vS1B_EENS_8epilogue10collective6detail29Sm90TmaWarpSpecializedAdapterINS1E_15DefaultEpilogueISJ_SK_SK_NS1D_6thread17LinearCombinationISJ_Li1EffLNS1I_9ScaleType4KindE0ELNS_15FloatRoundStyleE2ESJ_EENS1_15EpilogueDefaultEEEEEvvEEEEvNT_6ParamsE,@"STO_CUDA_ENTRY STV_DEFAULT"
_ZN7cutlass13device_kernelINS_4gemm6kernel13GemmUniversalIN4cute5tupleIJiiiiEEENS1_10collective13CollectiveMmaINS1_34MainloopSm90TmaGmmaWarpSpecializedILi3ENS5_IJNS4_1CILi1EEESB_SB_EEENS1_32KernelTmaWarpSpecializedPingpongEEENS5_IJNSA_ILi64EEENSA_ILi256EEENSA_ILi32EEEEEENS_10tfloat32_tENS5_IJlSB_lEEESJ_SK_NS4_8TiledMMAINS4_8MMA_AtomIJNS4_4SM904GMMA30MMA_64x256x8_F32TF32TF32_SS_TNILNSO_7ScaleInE1ELSQ_1EEEEEENS4_6LayoutISC_NS5_IJNSA_ILi0EEESU_SU_EEEEENS5_IJNS4_10UnderscoreESX_SX_EEEEENS4_13SM90_TMA_LOADENS4_14ComposedLayoutINS4_7SwizzleILi3ELi4ELi3EEENS4_18smem_ptr_flag_bitsILi32EEENST_INS5_IJNSA_ILi8EEESH_EEENS5_IJSH_SB_EEEEEEEvNS4_8identityES10_S1A_vS1B_EENS_8epilogue10collective6detail29Sm90TmaWarpSpecializedAdapterINS1E_15DefaultEpilogueISJ_SK_SK_NS1D_6thread17LinearCombinationISJ_Li1EffLNS1I_9ScaleType4KindE0ELNS_15FloatRoundStyleE2ESJ_EENS1_15EpilogueDefaultEEEEEvvEEEEvNT_6ParamsE:
[----:B------:R-:W0:Y:S02]  /*0000*/  LDC R1, c[0x0][0x28] ;  /* 0x00000a00ff017b82 */ /* 0x000e240000000800 */
[----:B0-----:R-:W-:Y:S01]  /*0010*/  VIADD R1, R1, 0xfffffff8 ;  /* 0xfffffff801017836 */ /* 0x001fe20000000000 */
[----:B------:R-:W0:Y:S01]  /*0020*/  S2R R4, SR_TID.X ;  /* 0x0000000000047919 */ /* 0x000e220000002100 */
[----:B------:R-:W-:Y:S01]  /*0030*/  ELECT P0, URZ, PT ;  /* 0x00000000003f782f */ /* 0x000fe20003800000 */
[----:B------:R-:W-:Y:S01]  /*0040*/  BSSY B0, `(.L_x_0) ;  /* 0x000000f000007945 */ /* 0x000fe20003800000 */
[--C-:B0-----:R-:W-:Y:S02]  /*0050*/  SHF.R.U32.HI R0, RZ, 0x5, R4.reuse ;  /* 0x00000005ff007819 */ /* 0x101fe40000011604 */
[----:B------:R-:W-:-:S03]  /*0060*/  SHF.R.U32.HI R5, RZ, 0x7, R4 ;  /* 0x00000007ff057819 */ /* 0x000fc60000011604 */
[----:B------:R-:W0:Y:S04]  /*0070*/  SHFL.IDX PT, R2, R0, RZ, 0x1f ;  /* 0x00001fff00027589 */ /* 0x000e2800000e0000 */
[----:B------:R1:W2:Y:S01]  /*0080*/  SHFL.IDX PT, R8, R5, RZ, 0x1f ;  /* 0x00001fff05087589 */ /* 0x0002a200000e0000 */
[----:B0-----:R-:W-:-:S13]  /*0090*/  ISETP.NE.OR P0, PT, R2, RZ, !P0 ;  /* 0x000000ff0200720c */ /* 0x001fda0004705670 */
[----:B-12---:R-:W-:Y:S05]  /*00a0*/  @P0 BRA `(.L_x_1) ;  /* 0x0000000000200947 */ /* 0x006fea0003800000 */
[----:B------:R-:W-:Y:S02]  /*00b0*/  ULDC.64 UR4, c[0x0][0x198] ;  /* 0x0000660000047ab9 */ /* 0x000fe40000000a00 */
[----:B------:R-:W-:Y:S02]  /*00c0*/  UIADD3 UR6, UP0, UR4, 0xf0, URZ ;  /* 0x000000f004067890 */ /* 0x000fe4000ff1e03f */
[----:B------:R-:W-:Y:S02]  /*00d0*/  UIADD3 UR4, UP1, UR4, 0x1f0, URZ ;  /* 0x000001f004047890 */ /* 0x000fe4000ff3e03f */
[----:B------:R-:W-:Y:S02]  /*00e0*/  UIADD3.X UR7, URZ, UR5, URZ, UP0, !UPT ;  /* 0x000000053f077290 */ /* 0x000fe400087fe43f */
[----:B------:R-:W-:-:S07]  /*00f0*/  UIADD3.X UR5, URZ, UR5, URZ, UP1, !UPT ;  /* 0x000000053f057290 */ /* 0x000fce0008ffe43f */
[----:B------:R0:W-:Y:S02]  /*0100*/  UTMACCTL.PF [UR6] ;  /* 0x00000000060079b9 */ /* 0x0001e40008040000 */
[----:B------:R0:W-:Y:S02]  /*0110*/  UTMACCTL.PF [UR4] ;  /* 0x00000000040079b9 */ /* 0x0001e40008040000 */
[----:B0-----:R-:W-:Y:S01]  /*0120*/  NOP ;  /* 0x0000000000007918 */ /* 0x001fe20000000000 */
.L_x_1:
[----:B------:R-:W-:Y:S05]  /*0130*/  BSYNC B0 ;  /* 0x0000000000007941 */ /* 0x000fea0003800000 */
.L_x_0:
[----:B------:R-:W0:Y:S02]  /*0140*/  SHFL.IDX PT, R3, R0, RZ, 0x1f ;  /* 0x00001fff00037589 */ /* 0x000e2400000e0000 */
[----:B0-----:R-:W-:-:S13]  /*0150*/  ISETP.NE.AND P0, PT, R3, RZ, PT ;  /* 0x000000ff0300720c */ /* 0x001fda0003f05270 */
[----:B------:R-:W-:Y:S05]  /*0160*/  @P0 BRA `(.L_x_2) ;  /* 0x0000000000500947 */ /* 0x000fea0003800000 */
[----:B------:R-:W0:Y:S01]  /*0170*/  S2UR UR8, SR_CgaCtaId ;  /* 0x00000000000879c3 */ /* 0x000e220000008800 */
[----:B------:R-:W-:Y:S01]  /*0180*/  UMOV UR4, 0x400 ;  /* 0x0000040000047882 */ /* 0x000fe20000000000 */
[----:B------:R-:W-:Y:S01]  /*0190*/  UMOV UR5, 0x1 ;  /* 0x0000000100057882 */ /* 0x000fe20000000000 */
[----:B------:R-:W-:Y:S01]  /*01a0*/  UMOV UR6, 0x80 ;  /* 0x0000008000067882 */ /* 0x000fe20000000000 */
[----:B------:R-:W-:Y:S01]  /*01b0*/  ELECT P0, URZ, PT ;  /* 0x00000000003f782f */ /* 0x000fe20003800000 */
[----:B------:R-:W-:-:S04]  /*01c0*/  UIADD3 UR6, -UR6, 0x100000, URZ ;  /* 0x0010000006067890 */ /* 0x000fc8000fffe13f */
[----:B------:R-:W-:Y:S02]  /*01d0*/  USHF.L.U32 UR7, UR6, 0xb, URZ ;  /* 0x0000000b06077899 */ /* 0x000fe4000800063f */
[----:B------:R-:W-:Y:S02]  /*01e0*/  USHF.L.U32 UR6, UR6, 0x1, URZ ;  /* 0x0000000106067899 */ /* 0x000fe4000800063f */
[----:B0-----:R-:W-:Y:S02]  /*01f0*/  ULEA UR8, UR8, UR4, 0x18 ;  /* 0x0000000408087291 */ /* 0x001fe4000f8ec03f */
[----:B------:R-:W-:-:S04]  /*0200*/  UIADD3 UR4, -UR5, 0x100000, URZ ;  /* 0x0010000005047890 */ /* 0x000fc8000fffe13f */
[----:B------:R-:W-:Y:S02]  /*0210*/  USHF.L.U32 UR5, UR4, 0xb, URZ ;  /* 0x0000000b04057899 */ /* 0x000fe4000800063f */
[----:B------:R-:W-:Y:S01]  /*0220*/  USHF.L.U32 UR4, UR4, 0x1, URZ ;  /* 0x0000000104047899 */ /* 0x000fe2000800063f */
[----:B------:R-:W0:Y:S11]  /*0230*/  FENCE.VIEW.ASYNC.S ;  /* 0x00000000000073c6 */ /* 0x000e360000000000 */
[----:B0-----:R0:W1:Y:S01]  /*0240*/  SYNCS.EXCH.64 URZ, [UR8], UR4 ;  /* 0x00000004083f75b2 */ /* 0x0010620008000100 */
[----:B------:R0:W2:Y:S01]  /*0250*/  SYNCS.EXCH.64 URZ, [UR8+0x18], UR6 ;  /* 0x00001806083f75b2 */ /* 0x0000a20008000100 */
[----:B------:R0:W3:Y:S01]  /*0260*/  SYNCS.EXCH.64 URZ, [UR8+0x8], UR4 ;  /* 0x00000804083f75b2 */ /* 0x0000e20008000100 */
[----:B------:R0:W4:Y:S01]  /*0270*/  SYNCS.EXCH.64 URZ, [UR8+0x20], UR6 ;  /* 0x00002006083f75b2 */ /* 0x0001220008000100 */
[----:B------:R0:W0:Y:S01]  /*0280*/  SYNCS.EXCH.64 URZ, [UR8+0x10], UR4 ;  /* 0x00001004083f75b2 */ /* 0x0000220008000100 */
[----:B------:R0:W0:Y:S01]  /*0290*/  SYNCS.EXCH.64 URZ, [UR8+0x28], UR6 ;  /* 0x00002806083f75b2 */ /* 0x0000220008000100 */
[----:B------:R-:W-:Y:S01]  /*02a0*/  NOP ;  /* 0x0000000000007918 */ /* 0x000fe20000000000 */
.L_x_2:
[----:B------:R-:W5:Y:S01]  /*02b0*/  SHFL.IDX PT, R6, R0, RZ, 0x1f ;  /* 0x00001fff00067589 */ /* 0x000f6200000e0000 */
[----:B------:R-:W-:Y:S01]  /*02c0*/  ELECT P0, URZ, PT ;  /* 0x00000000003f782f */ /* 0x000fe20003800000 */
[----:B------:R-:W-:Y:S01]  /*02d0*/  NOP ;  /* 0x0000000000007918 */ /* 0x000fe20000000000 */
[----:B------:R-:W-:Y:S01]  /*02e0*/  ELECT P1, URZ, PT ;  /* 0x00000000003f782f */ /* 0x000fe20003820000 */
[----:B------:R-:W1:Y:S01]  /*02f0*/  SHFL.IDX PT, R3, R0, RZ, 0x1f ;  /* 0x00001fff00037589 */ /* 0x000e6200000e0000 */
[----:B0-----:R-:W-:Y:S01]  /*0300*/  UMOV UR4, 0x20 ;  /* 0x0000002000047882 */ /* 0x001fe20000000000 */
[----:B------:R-:W-:Y:S01]  /*0310*/  UMOV UR11, 0x80 ;  /* 0x00000080000b7882 */ /* 0x000fe20000000000 */
[----:B------:R-:W-:Y:S01]  /*0320*/  NOP ;  /* 0x0000000000007918 */ /* 0x000fe20000000000 */
[C---:B------:R-:W-:Y:S01]  /*0330*/  VIADD R33, R8.reuse, 0xffffffff ;  /* 0xffffffff08217836 */ /* 0x040fe20000000000 */
[----:B------:R-:W0:Y:S01]  /*0340*/  SHFL.IDX PT, R5, R5, RZ, 0x1f ;  /* 0x00001fff05057589 */ /* 0x000e2200000e0000 */
[----:B------:R-:W-:Y:S01]  /*0350*/  ULDC.64 UR36, c[0x0][0x208] ;  /* 0x0000820000247ab9 */ /* 0x000fe20000000a00 */
[----:B------:R-:W-:-:S02]  /*0360*/  ISETP.NE.AND P2, PT, R8, RZ, PT ;  /* 0x000000ff0800720c */ /* 0x000fc40003f45270 */
[----:B------:R-:W-:Y:S02]  /*0370*/  ISETP.GE.U32.AND P3, PT, R33, 0x2, PT ;  /* 0x000000022100780c */ /* 0x000fe40003f66070 */
[----:B-----5:R-:W-:Y:S02]  /*0380*/  ISETP.NE.OR P0, PT, R6, RZ, !P0 ;  /* 0x000000ff0600720c */ /* 0x020fe40004705670 */
[----:B-1----:R-:W-:Y:S02]  /*0390*/  ISETP.NE.OR P1, PT, R3, RZ, !P1 ;  /* 0x000000ff0300720c */ /* 0x002fe40004f25670 */
[----:B------:R-:W-:-:S04]  /*03a0*/  SHF.R.S32.HI R3, RZ, 0x1f, R2 ;  /* 0x0000001fff037819 */ /* 0x000fc80000011402 */
[----:B------:R-:W-:-:S05]  /*03b0*/  LEA.HI R3, R3, R2, RZ, 0x2 ;  /* 0x0000000203037211 */ /* 0x000fca00078f10ff */
[----:B------:R-:W-:Y:S01]  /*03c0*/  VOTEU.ALL UP0, P0 ;  /* 0x00000000003f7886 */ /* 0x000fe20000000000 */
[----:B------:R-:W-:Y:S01]  /*03d0*/  LOP3.LUT R3, R3, 0xfffffffc, RZ, 0xc0, !PT ;  /* 0xfffffffc03037812 */ /* 0x000fe200078ec0ff */
[----:B------:R-:W-:-:S03]  /*03e0*/  VOTEU.ALL UP1, P1 ;  /* 0x00000000003f7886 */ /* 0x000fc60000820000 */
[----:B------:R-:W1:Y:S01]  /*03f0*/  @!UP0 S2UR UR7, SR_CgaCtaId ;  /* 0x00000000000789c3 */ /* 0x000e620000008800 */
[----:B------:R-:W-:Y:S01]  /*0400*/  @!UP0 UMOV UR6, 0x400 ;  /* 0x0000040000068882 */ /* 0x000fe20000000000 */
[----:B------:R-:W-:-:S04]  /*0410*/  @!UP0 UIADD3 UR4, -UR4, 0x100000, URZ ;  /* 0x0010000004048890 */ /* 0x000fc8000fffe13f */
[----:B------:R-:W-:Y:S02]  /*0420*/  @!UP0 USHF.L.U32 UR5, UR4, 0xb, URZ ;  /* 0x0000000b04058899 */ /* 0x000fe4000800063f */
[----:B------:R-:W-:Y:S01]  /*0430*/  @!UP0 USHF.L.U32 UR4, UR4, 0x1, URZ ;  /* 0x0000000104048899 */ /* 0x000fe2000800063f */
[----:B------:R-:W-:Y:S01]  /*0440*/  IMAD.IADD R0, R2, 0x1, -R3 ;  /* 0x0000000102007824 */ /* 0x000fe200078e0a03 */
[----:B------:R-:W-:Y:S01]  /*0450*/  @!UP1 UMOV UR9, 0x400 ;  /* 0x0000040000099882 */ /* 0x000fe20000000000 */
[----:B------:R-:W-:Y:S01]  /*0460*/  VOTEU.ALL UP2, P1 ;  /* 0x00000000003f7886 */ /* 0x000fe20000840000 */
[----:B------:R-:W-:Y:S01]  /*0470*/  VOTEU.ALL UP3, P1 ;  /* 0x00000000003f7886 */ /* 0x000fe20000860000 */
[----:B------:R-:W-:Y:S01]  /*0480*/  VOTEU.ALL UP4, P1 ;  /* 0x00000000003f7886 */ /* 0x000fe20000880000 */
[----:B------:R-:W5:Y:S01]  /*0490*/  @!UP1 S2UR UR10, SR_CgaCtaId ;  /* 0x00000000000a99c3 */ /* 0x000f620000008800 */
[----:B------:R-:W-:Y:S01]  /*04a0*/  VOTEU.ALL UP5, P1 ;  /* 0x00000000003f7886 */ /* 0x000fe200008a0000 */
[----:B------:R-:W-:-:S04]  /*04b0*/  SHF.R.S32.HI R3, RZ, 0x1f, R4 ;  /* 0x0000001fff037819 */ /* 0x000fc80000011404 */
[----:B------:R-:W-:-:S04]  /*04c0*/  LEA.HI R3, R3, R4, RZ, 0x7 ;  /* 0x0000000403037211 */ /* 0x000fc800078f38ff */
[----:B------:R-:W-:-:S05]  /*04d0*/  LOP3.LUT R3, R3, 0xffffff80, RZ, 0xc0, !PT ;  /* 0xffffff8003037812 */ /* 0x000fca00078ec0ff */
[----:B------:R-:W-:Y:S01]  /*04e0*/  IMAD.IADD R3, R4, 0x1, -R3 ;  /* 0x0000000104037824 */ /* 0x000fe200078e0a03 */
[----:B-1----:R-:W-:Y:S02]  /*04f0*/  @!UP0 ULEA UR8, UR7, UR6, 0x18 ;  /* 0x0000000607088291 */ /* 0x002fe4000f8ec03f */
[----:B------:R-:W-:-:S04]  /*0500*/  @!UP1 UIADD3 UR6, -UR11, 0x100000, URZ ;  /* 0x001000000b069890 */ /* 0x000fc8000fffe13f */
[----:B------:R-:W-:Y:S02]  /*0510*/  @!UP1 USHF.L.U32 UR7, UR6, 0xb, URZ ;  /* 0x0000000b06079899 */ /* 0x000fe4000800063f */
[----:B------:R-:W-:Y:S01]  /*0520*/  @!UP1 USHF.L.U32 UR6, UR6, 0x1, URZ ;  /* 0x0000000106069899 */ /* 0x000fe2000800063f */
[----:B------:R-:W-:Y:S01]  /*0530*/  VOTEU.ALL UP0, P0 ;  /* 0x00000000003f7886 */ /* 0x000fe20000000000 */
[----:B-----5:R-:W-:Y:S01]  /*0540*/  @!UP1 ULEA UR9, UR10, UR9, 0x18 ;  /* 0x000000090a099291 */ /* 0x020fe2000f8ec03f */
[----:B------:R-:W-:Y:S02]  /*0550*/  VOTEU.ALL UP1, P0 ;  /* 0x00000000003f7886 */ /* 0x000fe40000020000 */
[----:B------:R-:W-:Y:S01]  /*0560*/  ULDC.64 UR10, c[0x0][0x598] ;  /* 0x00016600000a7ab9 */ /* 0x000fe20000000a00 */
[----:B------:R-:W-:Y:S01]  /*0570*/  ISETP.NE.AND P0, PT, R0, 0x3, PT ;  /* 0x000000030000780c */ /* 0x000fe20003f05270 */
[----:B------:R-:W1:Y:S02]  /*0580*/  FENCE.VIEW.ASYNC.S ;  /* 0x00000000000073c6 */ /* 0x000e640000000000 */
[----:B-1----:R1:W2:Y:S01]  /*0590*/  @!UP0 SYNCS.EXCH.64 URZ, [UR8+0x60], UR4 ;  /* 0x00006004083f85b2 */ /* 0x0022a20008000100 */
[----:B------:R-:W-:-:S02]  /*05a0*/  ISETP.NE.U32.AND P1, PT, RZ, UR10, PT ;  /* 0x0000000aff007c0c */ /* 0x000fc4000bf25070 */
[----:B------:R-:W-:Y:S02]  /*05b0*/  ISETP.EQ.OR P0, PT, R0, RZ, !P0 ;  /* 0x000000ff0000720c */ /* 0x000fe40004702670 */
[----:B------:R-:W-:Y:S02]  /*05c0*/  ISETP.NE.AND.EX P1, PT, RZ, UR11, PT, P1 ;  /* 0x0000000bff007c0c */ /* 0x000fe4000bf25310 */
[----:B------:R-:W-:-:S04]  /*05d0*/  ISETP.EQ.AND P0, PT, R8, RZ, P0 ;  /* 0x000000ff0800720c */ /* 0x000fc80000702270 */
[----:B------:R-:W-:-:S04]  /*05e0*/  SEL R16, RZ, 0x1, !P0 ;  /* 0x00000001ff107807 */ /* 0x000fc80004000000 */
[----:B------:R-:W-:Y:S01]  /*05f0*/  SEL R16, R16, 0x2, P3 ;  /* 0x0000000210107807 */ /* 0x000fe20001800000 */
[----:B------:R1:W2:Y:S01]  /*0600*/  @!UP1 SYNCS.EXCH.64 URZ, [UR8+0x68], UR4 ;  /* 0x00006804083f95b2 */ /* 0x0002a20008000100 */
[----:B------:R-:W-:Y:S01]  /*0610*/  NOP ;  /* 0x0000000000007918 */ /* 0x000fe20000000000 */
[----:B------:R1:W2:Y:S01]  /*0620*/  @!UP2 SYNCS.EXCH.64 URZ, [UR9+0x40], UR6 ;  /* 0x00004006093fa5b2 */ /* 0x0002a20008000100 */
[----:B------:R1:W2:Y:S01]  /*0630*/  @!UP3 SYNCS.EXCH.64 URZ, [UR9+0x48], UR6 ;  /* 0x00004806093fb5b2 */ /* 0x0002a20008000100 */
[----:B------:R1:W2:Y:S01]  /*0640*/  @!UP4 SYNCS.EXCH.64 URZ, [UR9+0x50], UR6 ;  /* 0x00005006093fc5b2 */ /* 0x0002a20008000100 */
[----:B------:R1:W2:Y:S01]  /*0650*/  @!UP5 SYNCS.EXCH.64 URZ, [UR9+0x58], UR6 ;  /* 0x00005806093fd5b2 */ /* 0x0002a20008000100 */
[----:B------:R-:W-:Y:S01]  /*0660*/  NOP ;  /* 0x0000000000007918 */ /* 0x000fe20000000000 */
[----:B--234-:R-:W-:Y:S06]  /*0670*/  BAR.SYNC.DEFER_BLOCKING 0x0 ;  /* 0x0000000000007b1d */ /* 0x01cfec0000010000 */
[----:B01----:R-:W-:Y:S05]  /*0680*/  @!P1 BRA `(.L_x_3) ;  /* 0x00000000001c9947 */ /* 0x003fea0003800000 */
[----:B------:R-:W0:Y:S02]  /*0690*/  LDC.64 R6, c[0x0][0x598] ;  /* 0x00016600ff067b82 */ /* 0x000e240000000a00 */
[----:B0-----:R-:W2:Y:S02]  /*06a0*/  LDG.E.64 R6, desc[UR36][R6.64] ;  /* 0x0000002406067981 */ /* 0x001ea4000c1e1b00 */
[----:B--2---:R-:W-:-:S04]  /*06b0*/  ISETP.NE.U32.AND P0, PT, R6, RZ, PT ;  /* 0x000000ff0600720c */ /* 0x004fc80003f05070 */
[----:B------:R-:W-:-:S13]  /*06c0*/  ISETP.NE.AND.EX P0, PT, R7, RZ, PT, P0 ;  /* 0x000000ff0700720c */ /* 0x000fda0003f05300 */
[----:B------:R-:W-:Y:S05]  /*06d0*/  @!P0 BRA `(.L_x_3) ;  /* 0x0000000000088947 */ /* 0x000fea0003800000 */
[----:B------:R1:W5:Y:S01]  /*06e0*/  LD.E R153, desc[UR36][R6.64] ;  /* 0x0000002406997980 */ /* 0x000362000c101900 */
[----:B------:R-:W-:Y:S05]  /*06f0*/  BRA `(.L_x_4) ;  /* 0x0000000000247947 */ /* 0x000fea0003800000 */
.L_x_3:
[----:B------:R-:W-:Y:S02]  /*0700*/  ULDC.64 UR4, c[0x0][0x588] ;  /* 0x0001620000047ab9 */ /* 0x000fe40000000a00 */
[----:B------:R-:W-:-:S04]  /*0710*/  ISETP.NE.U32.AND P0, PT, RZ, UR4, PT ;  /* 0x00000004ff007c0c */ /* 0x000fc8000bf05070 */
[----:B------:R-:W-:-:S13]  /*0720*/  ISETP.NE.AND.EX P0, PT, RZ, UR5, PT, P0 ;  /* 0x00000005ff007c0c */ /* 0x000fda000bf05300 */
[----:B------:R-:W-:Y:S05]  /*0730*/  @!P0 BRA `(.L_x_5) ;  /* 0x00000000000c8947 */ /* 0x000fea0003800000 */
[----:B------:R-:W0:Y:S02]  /*0740*/  LDC.64 R6, c[0x0][0x588] ;  /* 0x00016200ff067b82 */ /* 0x000e240000000a00 */
[----:B0-----:R0:W5:Y:S01]  /*0750*/  LDG.E R153, desc[UR36][R6.64] ;  /* 0x0000002406997981 */ /* 0x001162000c1e1900 */
[----:B------:R-:W-:Y:S05]  /*0760*/  BRA `(.L_x_4) ;  /* 0x0000000000087947 */ /* 0x000fea0003800000 */
.L_x_5:
[----:B------:R-:W-:Y:S02]  /*0770*/  ULDC UR4, c[0x0][0x580] ;  /* 0x0001600000047ab9 */ /* 0x000fe40000000800 */
[----:B------:R-:W-:-:S07]  /*0780*/  IMAD.U32 R153, RZ, RZ, UR4 ;  /* 0x00000004ff997e24 */ /* 0x000fce000f8e00ff */
.L_x_4:
[----:B------:R-:W-:Y:S02]  /*0790*/  ULDC.64 UR4, c[0x0][0x5a0] ;  /* 0x0001680000047ab9 */ /* 0x000fe40000000a00 */
[----:B------:R-:W-:-:S04]  /*07a0*/  ISETP.NE.U32.AND P0, PT, RZ, UR4, PT ;  /* 0x00000004ff007c0c */ /* 0x000fc8000bf05070 */
[----:B------:R-:W-:-:S13]  /*07b0*/  ISETP.NE.AND.EX P0, PT, RZ, UR5, PT, P0 ;  /* 0x00000005ff007c0c */ /* 0x000fda000bf05300 */
[----:B------:R-:W-:Y:S05]  /*07c0*/  @!P0 BRA `(.L_x_6) ;  /* 0x00000000001c8947 */ /* 0x000fea0003800000 */
[----:B01----:R-:W0:Y:S02]  /*07d0*/  LDC.64 R6, c[0x0][0x5a0] ;  /* 0x00016800ff067b82 */ /* 0x003e240000000a00 */
[----:B0-----:R-:W2:Y:S02]  /*07e0*/  LDG.E.64 R6, desc[UR36][R6.64] ;  /* 0x0000002406067981 */ /* 0x001ea4000c1e1b00 */
[----:B--2---:R-:W-:-:S04]  /*07f0*/  ISETP.NE.U32.AND P0, PT, R6, RZ, PT ;  /* 0x000000ff0600720c */ /* 0x004fc80003f05070 */
[----:B------:R-:W-:-:S13]  /*0800*/  ISETP.NE.AND.EX P0, PT, R7, RZ, PT, P0 ;  /* 0x000000ff0700720c */ /* 0x000fda0003f05300 */
[----:B------:R-:W-:Y:S05]  /*0810*/  @!P0 BRA `(.L_x_6) ;  /* 0x0000000000088947 */ /* 0x000fea0003800000 */
[----:B------:R3:W5:Y:S01]  /*0820*/  LD.E R152, desc[UR36][R6.64] ;  /* 0x0000002406987980 */ /* 0x000762000c101900 */
[----:B------:R-:W-:Y:S05]  /*0830*/  BRA `(.L_x_7) ;  /* 0x0000000000247947 */ /* 0x000fea0003800000 */
.L_x_6:
[----:B------:R-:W-:Y:S02]  /*0840*/  ULDC.64 UR4, c[0x0][0x590] ;  /* 0x0001640000047ab9 */ /* 0x000fe40000000a00 */
[----:B------:R-:W-:-:S04]  /*0850*/  ISETP.NE.U32.AND P0, PT, RZ, UR4, PT ;  /* 0x00000004ff007c0c */ /* 0x000fc8000bf05070 */
[----:B------:R-:W-:-:S13]  /*0860*/  ISETP.NE.AND.EX P0, PT, RZ, UR5, PT, P0 ;  /* 0x00000005ff007c0c */ /* 0x000fda000bf05300 */
[----:B------:R-:W-:Y:S05]  /*0870*/  @!P0 BRA `(.L_x_8) ;  /* 0x00000000000c8947 */ /* 0x000fea0003800000 */
[----:B01----:R-:W0:Y:S02]  /*0880*/  LDC.64 R6, c[0x0][0x590] ;  /* 0x00016400ff067b82 */ /* 0x003e240000000a00 */
[----:B0-----:R2:W5:Y:S01]  /*0890*/  LDG.E R152, desc[UR36][R6.64] ;  /* 0x0000002406987981 */ /* 0x001562000c1e1900 */
[----:B------:R-:W-:Y:S05]  /*08a0*/  BRA `(.L_x_7) ;  /* 0x0000000000087947 */ /* 0x000fea0003800000 */
.L_x_8:
[----:B------:R-:W-:Y:S02]  /*08b0*/  ULDC UR4, c[0x0][0x584] ;  /* 0x0001610000047ab9 */ /* 0x000fe40000000800 */
[----:B------:R-:W-:-:S07]  /*08c0*/  IMAD.U32 R152, RZ, RZ, UR4 ;  /* 0x00000004ff987e24 */ /* 0x000fce000f8e00ff */
.L_x_7:
[----:B------:R-:W4:Y:S01]  /*08d0*/  LDC R2, c[0x0][0x65c] ;  /* 0x00019700ff027b82 */ /* 0x000f220000000800 */
[----:B------:R-:W4:Y:S01]  /*08e0*/  S2R R14, SR_CTAID.Y ;  /* 0x00000000000e7919 */ /* 0x000f220000002600 */
[----:B------:R-:W-:Y:S01]  /*08f0*/  ULDC UR6, c[0x0][0x28c] ;  /* 0x0000a30000067ab9 */ /* 0x000fe20000000800 */
[----:B------:R-:W-:Y:S01]  /*0900*/  ISETP.NE.AND P0, PT, R8, 0x2, PT ;  /* 0x000000020800780c */ /* 0x000fe20003f05270 */
[----:B------:R-:W-:Y:S01]  /*0910*/  UIADD3 UR6, UR6, 0x1f, URZ ;  /* 0x0000001f06067890 */ /* 0x000fe2000fffe03f */
[----:B0123--:R-:W0:Y:S01]  /*0920*/  S2R R6, SR_CTAID.X ;  /* 0x0000000000067919 */ /* 0x00fe220000002500 */
[----:B------:R-:W-:Y:S01]  /*0930*/  IMAD.MOV.U32 R7, RZ, RZ, RZ ;  /* 0x000000ffff077224 */ /* 0x000fe200078e00ff */
[----:B------:R-:W-:Y:S01]  /*0940*/  UMOV UR38, URZ ;  /* 0x0000003f00267c82 */ /* 0x000fe20008000000 */
[----:B------:R-:W-:Y:S01]  /*0950*/  USHF.R.S32.HI UR7, URZ, 0x1f, UR6 ;  /* 0x0000001f3f077899 */ /* 0x000fe20008011406 */
[----:B------:R-:W-:Y:S01]  /*0960*/  UMOV UR39, URZ ;  /* 0x0000003f00277c82 */ /* 0x000fe20008000000 */
[----:B------:R-:W-:-:S02]  /*0970*/  ULDC.64 UR8, c[0x0][0x650] ;  /* 0x0001940000087ab9 */ /* 0x000fc40000000a00 */
[----:B------:R-:W-:-:S04]  /*0980*/  ULEA.HI UR7, UR7, UR6, URZ, 0x5 ;  /* 0x0000000607077291 */ /* 0x000fc8000f8f283f */
[----:B------:R-:W-:Y:S01]  /*0990*/  USHF.R.S32.HI UR40, URZ, 0x5, UR7 ;  /* 0x000000053f287899 */ /* 0x000fe20008011407 */
[----:B----4-:R-:W-:-:S13]  /*09a0*/  ISETP.NE.AND P1, PT, R2, 0x1, PT ;  /* 0x000000010200780c */ /* 0x010fda0003f25270 */
[----:B------:R-:W0:Y:S01]  /*09b0*/  @P1 LDC R19, c[0x0][0x10] ;  /* 0x00000400ff131b82 */ /* 0x000e220000000800 */
[----:B------:R-:W-:Y:S02]  /*09c0*/  @P1 IMAD.MOV.U32 R8, RZ, RZ, R14 ;  /* 0x000000ffff081224 */ /* 0x000fe400078e000e */
[----:B------:R-:W-:Y:S02]  /*09d0*/  @P1 IMAD.MOV.U32 R9, RZ, RZ, RZ ;  /* 0x000000ffff091224 */ /* 0x000fe400078e00ff */
[----:B------:R-:W-:-:S03]  /*09e0*/  @P1 IMAD.MOV.U32 R17, RZ, RZ, RZ ;  /* 0x000000ffff111224 */ /* 0x000fc600078e00ff */
[----:B------:R-:W1:Y:S01]  /*09f0*/  @!P1 LDC R11, c[0x0][0xc] ;  /* 0x00000300ff0b9b82 */ /* 0x000e620000000800 */
[----:B------:R-:W-:Y:S01]  /*0a00*/  ULDC UR4, c[0x0][0xc] ;  /* 0x0000030000047ab9 */ /* 0x000fe20000000800 */
[----:B------:R-:W-:Y:S02]  /*0a10*/  ULDC UR5, c[0x0][0x10] ;  /* 0x0000040000057ab9 */ /* 0x000fe40000000800 */
[----:B------:R-:W-:-:S04]  /*0a20*/  UIMAD.WIDE.U32 UR4, UR4, UR5, URZ ;  /* 0x00000005040472a5 */ /* 0x000fc8000f8e003f */
[----:B------:R-:W2:Y:S01]  /*0a30*/  LDC R2, c[0x0][0x14] ;  /* 0x00000500ff027b82 */ /* 0x000ea20000000800 */
[----:B0-----:R-:W-:-:S04]  /*0a40*/  @P1 IMAD.WIDE.U32 R18, R6, R19, R8 ;  /* 0x0000001306121225 */ /* 0x001fc800078e0008 */
[----:B------:R-:W-:Y:S02]  /*0a50*/  @P1 IMAD.IADD R17, R19, 0x1, R17 ;  /* 0x0000000113111824 */ /* 0x000fe400078e0211 */
[----:B-1----:R-:W-:-:S04]  /*0a60*/  @!P1 IMAD.WIDE.U32 R8, R11, R14, R6 ;  /* 0x0000000e0b089225 */ /* 0x002fc800078e0006 */
[----:B------:R-:W-:Y:S02]  /*0a70*/  @!P1 IMAD.MOV.U32 R18, RZ, RZ, R8 ;  /* 0x000000ffff129224 */ /* 0x000fe400078e0008 */
[----:B------:R-:W-:Y:S02]  /*0a80*/  @!P1 IMAD.MOV.U32 R17, RZ, RZ, R9 ;  /* 0x000000ffff119224 */ /* 0x000fe400078e0009 */
[----:B--2---:R-:W-:-:S04]  /*0a90*/  IMAD.WIDE.U32 R12, R2, UR4, RZ ;  /* 0x00000004020c7c25 */ /* 0x004fc8000f8e00ff */
[----:B------:R-:W-:Y:S01]  /*0aa0*/  IMAD R23, R2, UR5, RZ ;  /* 0x0000000502177c24 */ /* 0x000fe2000f8e02ff */
[----:B------:R0:W-:Y:S03]  /*0ab0*/  STL.64 [R1], R12 ;  /* 0x0000000c01007387 */ /* 0x0001e60000100a00 */
[----:B------:R-:W-:Y:S01]  /*0ac0*/  IMAD.IADD R23, R13, 0x1, R23 ;  /* 0x000000010d177824 */ /* 0x000fe200078e0217 */
[----:B------:R-:W-:Y:S06]  /*0ad0*/  @P0 BRA `(.L_x_9) ;  /* 0x0000000000200947 */ /* 0x000fec0003800000 */
[----:B------:R-:W-:Y:S01]  /*0ae0*/  UISETP.GE.U32.AND UP0, UPT, UR40, 0x3, UPT ;  /* 0x000000032800788c */ /* 0x000fe2000bf06070 */
[----:B------:R-:W-:Y:S01]  /*0af0*/  IADD3 R18, P0, R18, R12, RZ ;  /* 0x0000000c12127210 */ /* 0x000fe20007f1e0ff */
[----:B------:R-:W-:Y:S01]  /*0b00*/  UIMAD.WIDE.U32 UR4, UR40, -0x55555555, URZ ;  /* 0xaaaaaaab280478a5 */ /* 0x000fe2000f8e003f */
[----:B------:R-:W-:-:S03]  /*0b10*/  UMOV UR39, URZ ;  /* 0x0000003f00277c82 */ /* 0x000fc60008000000 */
[----:B------:R-:W-:Y:S01]  /*0b20*/  USHF.R.U32.HI UR4, URZ, 0x1, UR5 ;  /* 0x000000013f047899 */ /* 0x000fe20008011605 */
[----:B------:R-:W-:-:S03]  /*0b30*/  IMAD.X R17, R23, 0x1, R17, P0 ;  /* 0x0000000117117824 */ /* 0x000fc600000e0611 */
[----:B------:R-:W-:Y:S02]  /*0b40*/  UIMAD UR38, UR4, -0x3, UR40 ;  /* 0xfffffffd042678a4 */ /* 0x000fe4000f8e0228 */
[----:B------:R-:W-:-:S12]  /*0b50*/  @UP0 ULOP3.LUT UR39, UR4, 0x1, URZ, 0xc0, !UPT ;  /* 0x0000000104270892 */ /* 0x000fd8000f8ec03f */
.L_x_9:
[----:B------:R-:W-:Y:S01]  /*0b60*/  ISETP.GE.U32.AND P0, PT, R18, UR8, PT ;  /* 0x0000000812007c0c */ /* 0x000fe2000bf06070 */
[----:B------:R-:W-:Y:S01]  /*0b70*/  IMAD.MOV.U32 R19, RZ, RZ, -0x1 ;  /* 0xffffffffff137424 */ /* 0x000fe200078e00ff */
[----:B------:R-:W-:Y:S01]  /*0b80*/  PRMT R8, RZ, 0x7610, R8 ;  /* 0x00007610ff087816 */ /* 0x000fe20000000008 */
[----:B------:R-:W-:Y:S01]  /*0b90*/  IMAD.MOV.U32 R22, RZ, RZ, -0x1 ;  /* 0xffffffffff167424 */ /* 0x000fe200078e00ff */
[----:B------:R-:W-:Y:S01]  /*0ba0*/  ISETP.GE.U32.AND.EX P0, PT, R17, UR9, PT, P0 ;  /* 0x0000000911007c0c */ /* 0x000fe2000bf06100 */
[----:B------:R-:W-:-:S12]  /*0bb0*/  IMAD.MOV.U32 R2, RZ, RZ, -0x1 ;  /* 0xffffffffff027424 */ /* 0x000fd800078e00ff */
[----:B------:R-:W-:Y:S05]  /*0bc0*/  @P0 BRA `(.L_x_10) ;  /* 0x00000004005c0947 */ /* 0x000fea0003800000 */
[----:B------:R-:W1:Y:S01]  /*0bd0*/  LDC.64 R20, c[0x0][0x628] ;  /* 0x00018a00ff147b82 */ /* 0x000e620000000a00 */
[----:B------:R-:W-:Y:S02]  /*0be0*/  IMAD.MOV.U32 R8, RZ, RZ, R18 ;  /* 0x000000ffff087224 */ /* 0x000fe400078e0012 */
[----:B------:R-:W-:-:S05]  /*0bf0*/  IMAD.MOV.U32 R9, RZ, RZ, R17 ;  /* 0x000000ffff097224 */ /* 0x000fca00078e0011 */
[----:B------:R-:W2:Y:S08]  /*0c00*/  LDC R2, c[0x0][0x630] ;  /* 0x00018c00ff027b82 */ /* 0x000eb00000000800 */
[----:B------:R-:W3:Y:S01]  /*0c10*/  LDC.64 R24, c[0x0][0x620] ;  /* 0x00018800ff187b82 */ /* 0x000ee20000000a00 */
[----:B-1----:R-:W-:-:S04]  /*0c20*/  ISETP.NE.U32.AND P0, PT, R20, RZ, PT ;  /* 0x000000ff1400720c */ /* 0x002fc80003f05070 */
[----:B------:R-:W-:-:S13]  /*0c30*/  ISETP.NE.AND.EX P0, PT, R21, RZ, PT, P0 ;  /* 0x000000ff1500720c */ /* 0x000fda0003f05300 */
[----:B--23--:R-:W-:Y:S05]  /*0c40*/  @!P0 BRA `(.L_x_11) ;  /* 0x0000000000288947 */ /* 0x00cfea0003800000 */
[----:B0-----:R-:W0:Y:S02]  /*0c50*/  LDC R13, c[0x0][0x634] ;  /* 0x00018d00ff0d7b82 */ /* 0x001e240000000800 */
[----:B0-----:R-:W-:-:S05]  /*0c60*/  IADD3 R13, P0, R18, R13, RZ ;  /* 0x0000000d120d7210 */ /* 0x001fca0007f1e0ff */
[----:B------:R-:W-:-:S04]  /*0c70*/  IMAD.X R15, RZ, RZ, R17, P0 ;  /* 0x000000ffff0f7224 */ /* 0x000fc800000e0611 */
[----:B------:R-:W-:-:S04]  /*0c80*/  IMAD.WIDE.U32 R8, R15, R20, RZ ;  /* 0x000000140f087225 */ /* 0x000fc800078e00ff */
[----:B------:R-:W-:-:S04]  /*0c90*/  IMAD.WIDE.U32 R10, P0, R13, R21, R8 ;  /* 0x000000150d0a7225 */ /* 0x000fc80007800008 */
[----:B------:R-:W-:-:S04]  /*0ca0*/  IMAD.WIDE.U32 R8, R13, R20, RZ ;  /* 0x000000140d087225 */ /* 0x000fc800078e00ff */
[----:B------:R-:W-:Y:S01]  /*0cb0*/  IMAD.X R13, RZ, RZ, RZ, P0 ;  /* 0x000000ffff0d7224 */ /* 0x000fe200000e06ff */
[----:B------:R-:W-:Y:S01]  /*0cc0*/  IADD3 RZ, P0, R9, R10, RZ ;  /* 0x0000000a09ff7210 */ /* 0x000fe20007f1e0ff */
[----:B------:R-:W-:-:S04]  /*0cd0*/  IMAD.MOV.U32 R12, RZ, RZ, R11 ;  /* 0x000000ffff0c7224 */ /* 0x000fc800078e000b */
[----:B------:R-:W-:-:S08]  /*0ce0*/  IMAD.WIDE.U32.X R8, R15, R21, R12, P0 ;  /* 0x000000150f087225 */ /* 0x000fd000000e040c */
.L_x_11:
[-CC-:B------:R-:W-:Y:S01]  /*0cf0*/  SHF.R.U64 R31, R8, R2.reuse, R9.reuse ;  /* 0x00000002081f7219 */ /* 0x180fe20000001209 */
[----:B0-----:R-:W0:Y:S01]  /*0d00*/  LDC R12, c[0x0][0x618] ;  /* 0x00018600ff0c7b82 */ /* 0x001e220000000800 */
[----:B------:R-:W-:Y:S01]  /*0d10*/  SHF.R.U32.HI R7, RZ, R2, R9 ;  /* 0x00000002ff077219 */ /* 0x000fe20000011609 */
[----:B------:R-:W-:Y:S01]  /*0d20*/  ULDC UR4, c[0x0][0x150] ;  /* 0x0000540000047ab9 */ /* 0x000fe20000000800 */
[----:B------:R-:W-:Y:S01]  /*0d30*/  IADD3 R11, P0, RZ, -R31, RZ ;  /* 0x8000001fff0b7210 */ /* 0x000fe20007f1e0ff */
[----:B------:R-:W-:Y:S01]  /*0d40*/  IMAD.MOV.U32 R19, RZ, RZ, R17 ;  /* 0x000000ffff137224 */ /* 0x000fe200078e0011 */
[----:B------:R-:W-:-:S03]  /*0d50*/  I2FP.F32.U32 R2, R6 ;  /* 0x0000000600027245 */ /* 0x000fc60000201000 */
[----:B------:R-:W1:Y:S01]  /*0d60*/  LDC.64 R26, c[0x0][0x640] ;  /* 0x00019000ff1a7b82 */ /* 0x000e620000000a00 */
[----:B------:R-:W-:Y:S02]  /*0d70*/  IMAD.X R13, RZ, RZ, ~R7, P0 ;  /* 0x000000ffff0d7224 */ /* 0x000fe400000e0e07 */
[----:B------:R-:W-:Y:S01]  /*0d80*/  FMUL R2, R2, UR4 ;  /* 0x0000000402027c20 */ /* 0x000fe20008400000 */
[----:B------:R-:W-:Y:S01]  /*0d90*/  IMAD.WIDE.U32 R8, R11, R24, R18 ;  /* 0x000000180b087225 */ /* 0x000fe200078e0012 */
[----:B------:R-:W-:-:S03]  /*0da0*/  ULDC UR4, c[0x0][0x154] ;  /* 0x0000550000047ab9 */ /* 0x000fc60000000800 */
[----:B------:R-:W-:Y:S01]  /*0db0*/  IMAD R10, R13, R24, RZ ;  /* 0x000000180d0a7224 */ /* 0x000fe200078e02ff */
[----:B------:R-:W2:Y:S01]  /*0dc0*/  LDC R7, c[0x0][0x144] ;  /* 0x00005100ff077b82 */ /* 0x000ea20000000800 */
[----:B------:R-:W3:Y:S02]  /*0dd0*/  F2I.U32.TRUNC.NTZ R2, R2 ;  /* 0x0000000200027305 */ /* 0x000ee4000020f000 */
[----:B------:R-:W-:-:S04]  /*0de0*/  IMAD R11, R11, R25, R10 ;  /* 0x000000190b0b7224 */ /* 0x000fc800078e020a */
[----:B------:R-:W-:Y:S01]  /*0df0*/  IMAD.IADD R9, R9, 0x1, R11 ;  /* 0x0000000109097824 */ /* 0x000fe200078e020b */
[----:B------:R-:W4:Y:S01]  /*0e00*/  LDC R22, c[0x0][0x608] ;  /* 0x00018200ff167b82 */ /* 0x000f220000000800 */
[----:B------:R-:W-:-:S03]  /*0e10*/  IMAD.MOV.U32 R11, RZ, RZ, -0x1 ;  /* 0xffffffffff0b7424 */ /* 0x000fc600078e00ff */
[--C-:B0-----:R-:W-:Y:S02]  /*0e20*/  SHF.R.U64 R20, R8, R12, R9.reuse ;  /* 0x0000000c08147219 */ /* 0x101fe40000001209 */
[----:B------:R-:W-:Y:S02]  /*0e30*/  I2FP.F32.U32 R8, R14 ;  /* 0x0000000e00087245 */ /* 0x000fe40000201000 */
[----:B------:R-:W0:Y:S01]  /*0e40*/  LDC R24, c[0x0][0x658] ;  /* 0x00019600ff187b82 */ /* 0x000e220000000800 */
[----:B-1----:R-:W-:Y:S01]  /*0e50*/  ISETP.NE.U32.AND P0, PT, R26, RZ, PT ;  /* 0x000000ff1a00720c */ /* 0x002fe20003f05070 */
[----:B---3--:R-:W-:Y:S02]  /*0e60*/  IMAD.MOV R10, RZ, RZ, -R2 ;  /* 0x000000ffff0a7224 */ /* 0x008fe400078e0a02 */
[----:B------:R-:W-:Y:S01]  /*0e70*/  FMUL R8, R8, UR4 ;  /* 0x0000000408087c20 */ /* 0x000fe20008400000 */
[----:B------:R-:W-:Y:S02]  /*0e80*/  SHF.R.U32.HI R9, RZ, R12, R9 ;  /* 0x0000000cff097219 */ /* 0x000fe40000011609 */
[----:B------:R-:W-:Y:S01]  /*0e90*/  ISETP.NE.AND.EX P0, PT, R27, RZ, PT, P0 ;  /* 0x000000ff1b00720c */ /* 0x000fe20003f05300 */
[----:B------:R1:W3:Y:S01]  /*0ea0*/  F2I.U32.TRUNC.NTZ R15, R8 ;  /* 0x00000008000f7305 */ /* 0x0002e2000020f000 */
[----:B------:R-:W1:Y:S01]  /*0eb0*/  LDC R19, c[0x0][0x148] ;  /* 0x00005200ff137b82 */ /* 0x000e620000000800 */
[----:B--2---:R-:W-:-:S07]  /*0ec0*/  IMAD R2, R7, R10, R6 ;  /* 0x0000000a07027224 */ /* 0x004fce00078e0206 */
[----:B------:R-:W2:Y:S01]  /*0ed0*/  LDC R25, c[0x0][0x600] ;  /* 0x00018000ff197b82 */ /* 0x000ea20000000800 */
[-CC-:B----4-:R-:W-:Y:S02]  /*0ee0*/  SHF.R.U64 R32, R20, R22.reuse, R9.reuse ;  /* 0x0000001614207219 */ /* 0x190fe40000001209 */
[----:B------:R-:W-:Y:S01]  /*0ef0*/  SHF.R.U32.HI R7, RZ, R22, R9 ;  /* 0x00000016ff077219 */ /* 0x000fe20000011609 */
[----:B------:R-:W-:-:S04]  /*0f00*/  IMAD.MOV.U32 R9, RZ, RZ, 0x1 ;  /* 0x00000001ff097424 */ /* 0x000fc800078e00ff */
[----:B------:R-:W4:Y:S01]  /*0f10*/  LDC R28, c[0x0][0x648] ;  /* 0x00019200ff1c7b82 */ /* 0x000f220000000800 */
[-C--:B0-----:R-:W-:Y:S02]  /*0f20*/  SHF.L.U32 R6, R11, R24.reuse, RZ ;  /* 0x000000180b067219 */ /* 0x081fe400000006ff */
[--C-:B------:R-:W-:Y:S02]  /*0f30*/  SHF.R.U64 R22, R32, R24, R7.reuse ;  /* 0x0000001820167219 */ /* 0x100fe40000001207 */
[----:B------:R-:W-:Y:S02]  /*0f40*/  LOP3.LUT R13, RZ, R6, RZ, 0x33, !PT ;  /* 0x00000006ff0d7212 */ /* 0x000fe400078e33ff */
[-C--:B------:R-:W-:Y:S01]  /*0f50*/  SHF.R.U32.HI R7, RZ, R24.reuse, R7 ;  /* 0x00000018ff077219 */ /* 0x080fe20000011607 */
[----:B------:R-:W0:Y:S01]  /*0f60*/  LDC R29, c[0x0][0x638] ;  /* 0x00018e00ff1d7b82 */ /* 0x000e220000000800 */
[----:B------:R-:W-:Y:S01]  /*0f70*/  SHF.L.U32 R12, R9, R24, RZ ;  /* 0x00000018090c7219 */ /* 0x000fe200000006ff */
[----:B------:R-:W-:-:S06]  /*0f80*/  IMAD.MOV.U32 R6, RZ, RZ, R22 ;  /* 0x000000ffff067224 */ /* 0x000fcc00078e0016 */
[----:B------:R-:W0:Y:S01]  /*0f90*/  LDC R30, c[0x0][0x610] ;  /* 0x00018400ff1e7b82 */ /* 0x000e220000000800 */
[----:B-1-3--:R-:W-:Y:S05]  /*0fa0*/  @!P0 BRA `(.L_x_12) ;  /* 0x0000000000288947 */ /* 0x00afea0003800000 */
[----:B------:R-:W1:Y:S02]  /*0fb0*/  LDC R11, c[0x0][0x64c] ;  /* 0x00019300ff0b7b82 */ /* 0x000e640000000800 */
[----:B-1----:R-:W-:-:S05]  /*0fc0*/  IADD3 R11, P0, R22, R11, RZ ;  /* 0x0000000b160b7210 */ /* 0x002fca0007f1e0ff */
        /* <DEDUP_REMOVED lines=8> */
.L_x_12:
[----:B----4-:R-:W-:Y:S01]  /*1050*/  SHF.R.U64 R6, R6, R28, R7 ;  /* 0x0000001c06067219 */ /* 0x010fe20000001207 */
[----:B--2---:R-:W-:Y:S01]  /*1060*/  VIADD R7, R25, 0xffffffff ;  /* 0xffffffff19077836 */ /* 0x004fe20000000000 */
[----:B------:R-:W-:Y:S01]  /*1070*/  LOP3.LUT R13, R32, R13, RZ, 0xc0, !PT ;  /* 0x0000000d200d7212 */ /* 0x000fe200078ec0ff */
[----:B------:R-:W-:Y:S02]  /*1080*/  IMAD.MOV R15, RZ, RZ, -R15 ;  /* 0x000000ffff0f7224 */ /* 0x000fe400078e0a0f */
[----:B------:R-:W-:Y:S01]  /*1090*/  IMAD.MOV R8, RZ, RZ, -R6 ;  /* 0x000000ffff087224 */ /* 0x000fe200078e0a06 */
[----:B------:R-:W-:Y:S01]  /*10a0*/  LOP3.LUT R7, R20, R7, RZ, 0xc0, !PT ;  /* 0x0000000714077212 */ /* 0x000fe200078ec0ff */
[----:B------:R-:W-:Y:S02]  /*10b0*/  IMAD R13, R12, R6, R13 ;  /* 0x000000060c0d7224 */ /* 0x000fe400078e020d */
[----:B------:R-:W-:Y:S02]  /*10c0*/  @P1 IMAD R2, R19, R15, R14 ;  /* 0x0000000f13021224 */ /* 0x000fe400078e020e */
[----:B0-----:R-:W-:-:S02]  /*10d0*/  IMAD R6, R8, R29, R22 ;  /* 0x0000001d08067224 */ /* 0x001fc400078e0216 */
[----:B------:R-:W-:Y:S02]  /*10e0*/  IMAD R2, R13, R30, R2 ;  /* 0x0000001e0d027224 */ /* 0x000fe400078e0202 */
[----:B------:R-:W-:Y:S02]  /*10f0*/  IMAD R19, R6, R25, R7 ;  /* 0x0000001906137224 */ /* 0x000fe400078e0207 */
[----:B------:R-:W-:-:S03]  /*1100*/  IMAD.MOV.U32 R8, RZ, RZ, 0x1 ;  /* 0x00000001ff087424 */ /* 0x000fc600078e00ff */
[----:B------:R-:W-:Y:S02]  /*1110*/  SEL R22, R19, R2, !P1 ;  /* 0x0000000213167207 */ /* 0x000fe40004800000 */
[----:B------:R-:W-:Y:S01]  /*1120*/  SEL R19, R2, R19, !P1 ;  /* 0x0000001302137207 */ /* 0x000fe20004800000 */
[----:B------:R-:W-:-:S07]  /*1130*/  IMAD.MOV.U32 R2, RZ, RZ, R31 ;  /* 0x000000ffff027224 */ /* 0x000fce00078e001f */
.L_x_10:
[----:B------:R-:W-:Y:S05]  /*1140*/  @!P2 BRA `(.L_x_13) ;  /* 0x000000900078a947 */ /* 0x000fea0003800000 */
[----:B------:R-:W-:-:S13]  /*1150*/  ISETP.GT.U32.AND P0, PT, R33, 0x1, PT ;  /* 0x000000012100780c */ /* 0x000fda0003f04070 */
[----:B------:R-:W-:Y:S05]  /*1160*/  @P0 EXIT ;  /* 0x000000000000094d */ /* 0x000fea0003800000 */
.L_x_14:
[----:B------:R-:W-:-:S08]  /*1170*/  NOP ;  /* 0x0000000000007918 */ /* 0x000fd00000000000 */
[----:B------:R-:W1:Y:S02]  /*1180*/  USETMAXREG.TRY_ALLOC.CTAPOOL UP0, 0xe8 ;  /* 0x000000e8000079c8 */ /* 0x000e640008000600 */
[----:B-1----:R-:W-:-:S13]  /*1190*/  PLOP3.LUT P0, PT, PT, PT, UP0, 0x80, 0x0 ;  /* 0x000000000000781c */ /* 0x002fda0003f0f008 */
[----:B------:R-:W-:Y:S05]  /*11a0*/  @!P0 BRA `(.L_x_14) ;  /* 0xfffffffc00f08947 */ /* 0x000fea000383ffff */
[----:B------:R-:W-:-:S13]  /*11b0*/  LOP3.LUT P0, RZ, R8, 0xff, RZ, 0xc0, !PT ;  /* 0x000000ff08ff7812 */ /* 0x000fda000780c0ff */
[----:B------:R-:W-:Y:S05]  /*11c0*/  @!P0 EXIT ;  /* 0x000000000000894d */ /* 0x000fea0003800000 */
[----:B------:R-:W1:Y:S01]  /*11d0*/  S2UR UR4, SR_CgaCtaId ;  /* 0x00000000000479c3 */ /* 0x000e620000008800 */
[----:B------:R-:W-:Y:S01]  /*11e0*/  VIADD R6, R5, 0xffffffff ;  /* 0xffffffff05067836 */ /* 0x000fe20000000000 */
[----:B------:R-:W-:Y:S01]  /*11f0*/  SHF.R.S32.HI R0, RZ, 0x1f, R3 ;  /* 0x0000001fff007819 */ /* 0x000fe20000011403 */
[----:B------:R-:W-:Y:S01]  /*1200*/  UMOV UR41, 0x400 ;  /* 0x0000040000297882 */ /* 0x000fe20000000000 */
[----:B------:R-:W-:Y:S01]  /*1210*/  UISETP.LT.AND UP0, UPT, UR40, 0x1, UPT ;  /* 0x000000012800788c */ /* 0x000fe2000bf01270 */
[----:B------:R-:W-:Y:S01]  /*1220*/  LOP3.LUT R172, R16, 0x1, RZ, 0xfc, !PT ;  /* 0x0000000110ac7812 */ /* 0x000fe200078efcff */
[----:B------:R-:W-:Y:S01]  /*1230*/  USHF.L.U32 UR44, UR40, 0x1, URZ ;  /* 0x00000001282c7899 */ /* 0x000fe2000800063f */
[----:B------:R-:W-:Y:S01]  /*1240*/  R2UR UR42, R6 ;  /* 0x00000000062a72ca */ /* 0x000fe200000e0000 */
[----:B------:R-:W-:Y:S01]  /*1250*/  USEL UR43, UR40, 0x1, UP0 ;  /* 0x00000001282b7887 */ /* 0x000fe20008000000 */
[CC--:B------:R-:W-:Y:S02]  /*1260*/  LEA.HI R4, R0.reuse, R3.reuse, RZ, 0x2 ;  /* 0x0000000300047211 */ /* 0x0c0fe400078f10ff */
[----:B------:R-:W-:Y:S01]  /*1270*/  LEA.HI R0, R0, R3, RZ, 0x5 ;  /* 0x0000000300007211 */ /* 0x000fe200078f28ff */
[----:B------:R-:W-:Y:S01]  /*1280*/  UIADD3 UR43, -UR43, UR40, URZ ;  /* 0x000000282b2b7290 */ /* 0x000fe2000fffe13f */
[----:B------:R-:W-:-:S02]  /*1290*/  SHF.R.S32.HI R154, RZ, 0x2, R4 ;  /* 0x00000002ff9a7819 */ /* 0x000fc40000011404 */
[----:B------:R-:W-:Y:S02]  /*12a0*/  SHF.R.S32.HI R5, RZ, 0x1f, R4 ;  /* 0x0000001fff057819 */ /* 0x000fe40000011404 */
[----:B------:R-:W-:Y:S02]  /*12b0*/  LOP3.LUT R156, R4, 0xfffffffc, RZ, 0xc0, !PT ;  /* 0xfffffffc049c7812 */ /* 0x000fe400078ec0ff */
[----:B------:R-:W-:Y:S01]  /*12c0*/  LEA.HI R5, R5, R154, RZ, 0x3 ;  /* 0x0000009a05057211 */ /* 0x000fe200078f18ff */
[----:B------:R-:W-:Y:S01]  /*12d0*/  USHF.L.U32 UR42, UR42, 0x3, URZ ;  /* 0x000000032a2a7899 */ /* 0x000fe2000800063f */
[----:B------:R-:W-:Y:S01]  /*12e0*/  ISETP.NE.AND P0, PT, R6, RZ, PT ;  /* 0x000000ff0600720c */ /* 0x000fe20003f05270 */
[----:B------:R-:W-:Y:S01]  /*12f0*/  IMAD.IADD R156, R3, 0x1, -R156 ;  /* 0x00000001039c7824 */ /* 0x000fe200078e0a9c */
[----:B------:R-:W-:Y:S01]  /*1300*/  LOP3.LUT R5, R5, 0xfffffff8, RZ, 0xc0, !PT ;  /* 0xfffffff805057812 */ /* 0x000fe200078ec0ff */
[----:B-1----:R-:W-:Y:S01]  /*1310*/  ULEA UR41, UR4, UR41, 0x18 ;  /* 0x0000002904297291 */ /* 0x002fe2000f8ec03f */
[----:B------:R-:W-:Y:S01]  /*1320*/  SEL R173, RZ, 0x1, P0 ;  /* 0x00000001ffad7807 */ /* 0x000fe20000000000 */
[----:B------:R-:W-:Y:S01]  /*1330*/  IMAD.U32 R158, RZ, RZ, UR42 ;  /* 0x0000002aff9e7e24 */ /* 0x000fe2000f8e00ff */
[----:B------:R-:W-:Y:S01]  /*1340*/  ULDC UR4, c[0x0][0x284] ;  /* 0x0000a10000047ab9 */ /* 0x000fe20000000800 */
[----:B------:R-:W-:Y:S01]  /*1350*/  IMAD.IADD R154, R154, 0x1, -R5 ;  /* 0x000000019a9a7824 */ /* 0x000fe200078e0a05 */
[----:B------:R-:W-:Y:S01]  /*1360*/  UIADD3 UR45, UR41, 0x40, URZ ;  /* 0x00000040292d7890 */ /* 0x000fe2000fffe03f */
[----:B------:R-:W-:-:S02]  /*1370*/  SHF.R.S32.HI R5, RZ, 0x5, R0 ;  /* 0x00000005ff057819 */ /* 0x000fc40000011400 */
[C---:B------:R-:W-:Y:S02]  /*1380*/  LOP3.LUT R160, R158.reuse, 0x8, RZ, 0xc0, !PT ;  /* 0x000000089ea07812 */ /* 0x040fe400078ec0ff */
[--C-:B------:R-:W-:Y:S01]  /*1390*/  SHF.R.S32.HI R155, RZ, 0x1f, R154.reuse ;  /* 0x0000001fff9b7819 */ /* 0x100fe2000001149a */
[C-C-:B------:R-:W-:Y:S01]  /*13a0*/  IMAD R161, R5.reuse, -0x10, -R154.reuse ;  /* 0xfffffff005a17824 */ /* 0x140fe200078e0a9a */
[----:B------:R-:W-:Y:S01]  /*13b0*/  LOP3.LUT R158, R158, 0x8, RZ, 0xc, !PT ;  /* 0x000000089e9e7812 */ /* 0x000fe200078e0cff */
[----:B------:R-:W-:Y:S01]  /*13c0*/  IMAD.U32 R157, RZ, RZ, UR45 ;  /* 0x0000002dff9d7e24 */ /* 0x000fe2000f8e00ff */
[----:B------:R-:W-:Y:S01]  /*13d0*/  LOP3.LUT R160, R160, 0x18, RZ, 0x3c, !PT ;  /* 0x00000018a0a07812 */ /* 0x000fe200078e3cff */
[----:B------:R-:W-:-:S04]  /*13e0*/  IMAD.WIDE R154, R5, 0x10, R154 ;  /* 0x00000010059a7825 */ /* 0x000fc800078e029a */
[----:B------:R-:W-:Y:S02]  /*13f0*/  VIADD R159, R157, UR42 ;  /* 0x0000002a9d9f7c36 */ /* 0x000fe40008000000 */
[----:B------:R-:W-:-:S07]  /*1400*/  VIADD R161, R161, UR4 ;  /* 0x00000004a1a17c36 */ /* 0x000fce0008000000 */
.L_x_290:
[----:B------:R-:W-:Y:S01]  /*1410*/  SHF.L.U32 R0, R173, 0x1f, RZ ;  /* 0x0000001fad007819 */ /* 0x000fe200000006ff */
[----:B------:R-:W-:Y:S02]  /*1420*/  ULDC UR4, c[0x0][0x28c] ;  /* 0x0000a30000047ab9 */ /* 0x000fe40000000800 */
[----:B------:R-:W-:Y:S01]  /*1430*/  ISETP.LT.AND P1, PT, RZ, UR4, PT ;  /* 0x00000004ff007c0c */ /* 0x000fe2000bf21270 */
[----:B------:R-:W1:Y:S02]  /*1440*/  SYNCS.PHASECHK.TRANS64.TRYWAIT P0, [R157+UR42], R0 ;  /* 0x000000009d0075a7 */ /* 0x000e64000800016a */
[----:B01-34-:R-:W-:Y:S10]  /*1450*/  @!P0 BRA `(.L_x_15) ;  /* 0x0000009c00888947 */ /* 0x01bff40003800000 */
.L_x_311:
[----:B------:R-:W-:Y:S05]  /*1460*/  @P1 BRA `(.L_x_16) ;  /* 0x0000000000401947 */ /* 0x000fea0003800000 */
[----:B-1----:R-:W-:Y:S01]  /*1470*/  MOV R0, 0x0 ;  /* 0x0000000000007802 */ /* 0x002fe20000000f00 */
[----:B------:R-:W-:Y:S01]  /*1480*/  ULDC.64 UR4, c[0x4][0x68] ;  /* 0x01001a0000047ab9 */ /* 0x000fe20000000a00 */
[----:B------:R-:W-:Y:S01]  /*1490*/  ULDC.64 UR6, c[0x4][0x8] ;  /* 0x0100020000067ab9 */ /* 0x000fe20000000a00 */
[----:B------:R-:W-:Y:S01]  /*14a0*/  IMAD.U32 R4, RZ, RZ, UR4 ;  /* 0x00000004ff047e24 */ /* 0x000fe2000f8e00ff */
[----:B------:R1:W2:Y:S01]  /*14b0*/  LDC.64 R14, c[0x4][R0] ;  /* 0x01000000000e7b82 */ /* 0x0002a20000000a00 */
[----:B------:R-:W-:Y:S01]  /*14c0*/  IMAD.U32 R5, RZ, RZ, UR5 ;  /* 0x00000005ff057e24 */ /* 0x000fe2000f8e00ff */
[----:B------:R-:W-:Y:S01]  /*14d0*/  ULDC.64 UR4, c[0x4][0x70] ;  /* 0x01001c0000047ab9 */ /* 0x000fe20000000a00 */
[----:B------:R-:W-:Y:S02]  /*14e0*/  IMAD.U32 R10, RZ, RZ, UR6 ;  /* 0x00000006ff0a7e24 */ /* 0x000fe4000f8e00ff */
[----:B------:R-:W-:Y:S02]  /*14f0*/  IMAD.U32 R6, RZ, RZ, UR4 ;  /* 0x00000004ff067e24 */ /* 0x000fe4000f8e00ff */
[----:B------:R-:W-:-:S02]  /*1500*/  IMAD.U32 R7, RZ, RZ, UR5 ;  /* 0x00000005ff077e24 */ /* 0x000fc4000f8e00ff */
[----:B------:R-:W-:Y:S02]  /*1510*/  IMAD.U32 R11, RZ, RZ, UR7 ;  /* 0x00000007ff0b7e24 */ /* 0x000fe4000f8e00ff */
[----:B------:R-:W-:Y:S02]  /*1520*/  IMAD.MOV.U32 R8, RZ, RZ, 0x1e1 ;  /* 0x000001e1ff087424 */ /* 0x000fe400078e00ff */
[----:B0-----:R-:W-:Y:S02]  /*1530*/  IMAD.MOV.U32 R12, RZ, RZ, 0x1 ;  /* 0x00000001ff0c7424 */ /* 0x001fe400078e00ff */
[----:B-1----:R-:W-:-:S07]  /*1540*/  IMAD.MOV.U32 R13, RZ, RZ, RZ ;  /* 0x000000ffff0d7224 */ /* 0x002fce00078e00ff */
[----:B------:R-:W-:-:S07]  /*1550*/  LEPC R20, `(.L_x_16) ;  /* 0x000000001014794e */ /* 0x000fce0000000000 */
[----:B--2--5:R-:W-:Y:S05]  /*1560*/  CALL.ABS.NOINC R14 ;  /* 0x000000000e007343 */ /* 0x024fea0003c00000 */
.L_x_16:
[----:B------:R-:W-:-:S13]  /*1570*/  ISETP.NE.AND P0, PT, R172, 0x3, PT ;  /* 0x00000003ac00780c */ /* 0x000fda0003f05270 */
[----:B------:R-:W-:Y:S05]  /*1580*/  @!P0 BRA `(.L_x_17) ;  /* 0x0000000000048947 */ /* 0x000fea0003800000 */
[----:B------:R-:W-:Y:S01]  /*1590*/  BPT.TRAP 0x1 ;  /* 0x000000040000795c */ /* 0x000fe20000300000 */
.L_x_17:
[----:B------:R-:W-:Y:S02]  /*15a0*/  IMAD.U32 R3, RZ, RZ, UR38 ;  /* 0x00000026ff037e24 */ /* 0x000fe4000f8e00ff */
[----:B-1----:R-:W-:-:S03]  /*15b0*/  IMAD.U32 R0, RZ, RZ, UR39 ;  /* 0x00000027ff007e24 */ /* 0x002fc6000f8e00ff */
[----:B------:R-:W-:Y:S02]  /*15c0*/  LEA R3, R3, UR41, 0x3 ;  /* 0x0000002903037c11 */ /* 0x000fe4000f8e18ff */
[----:B------:R-:W-:-:S04]  /*15d0*/  SHF.L.U32 R0, R0, 0x1f, RZ ;  /* 0x0000001f00007819 */ /* 0x000fc800000006ff */
[----:B------:R1:W2:Y:S01]  /*15e0*/  SYNCS.PHASECHK.TRANS64.TRYWAIT P1, [R3+URZ], R0 ;  /* 0x00000000030075a7 */ /* 0x0002a2000802017f */
[----:B------:R-:W-:Y:S05]  /*15f0*/  @!P0 BRA `(.L_x_18) ;  /* 0x0000000000048947 */ /* 0x000fea0003800000 */
[----:B------:R-:W-:Y:S01]  /*1600*/  BPT.TRAP 0x1 ;  /* 0x000000040000795c */ /* 0x000fe20000300000 */
.L_x_18:
[----:B------:R-:W-:-:S05]  /*1610*/  IMAD.U32 R4, RZ, RZ, UR43 ;  /* 0x0000002bff047e24 */ /* 0x000fca000f8e00ff */
[----:B------:R-:W-:Y:S01]  /*1620*/  ISETP.GE.AND P2, PT, R4, 0x1, PT ;  /* 0x000000010400780c */ /* 0x000fe20003f46270 */
[----:B--2---:R-:W-:-:S12]  /*1630*/  @P1 BRA `(.L_x_19) ;  /* 0x0000000000081947 */ /* 0x004fd80003800000 */
[----:B------:R-:W2:Y:S02]  /*1640*/  SYNCS.PHASECHK.TRANS64.TRYWAIT P1, [R3+URZ], R0 ;  /* 0x00000000030075a7 */ /* 0x000ea4000802017f */
[----:B--2---:R-:W-:Y:S05]  /*1650*/  @!P1 BRA `(.L_x_20) ;  /* 0x0000009c001c9947 */ /* 0x004fea0003800000 */
.L_x_19:
[----:B------:R-:W-:Y:S05]  /*1660*/  WARPSYNC.ALL ;  /* 0x0000000000007948 */ /* 0x000fea0003800000 */
[----:B------:R-:W-:Y:S01]  /*1670*/  UIADD3 UR4, UR41, 0x100, URZ ;  /* 0x0000010029047890 */ /* 0x000fe2000fffe03f */
[----:B------:R-:W-:Y:S01]  /*1680*/  WARPGROUP.ARRIVE ;  /* 0x00000000000079c5 */ /* 0x000fe20000000000 */
[----:B------:R-:W-:Y:S02]  /*1690*/  UIADD3 UR5, UR41, 0x6100, URZ ;  /* 0x0000610029057890 */ /* 0x000fe4000fffe03f */
[----:B------:R-:W-:Y:S02]  /*16a0*/  USHF.R.U32.HI UR4, URZ, 0x4, UR4 ;  /* 0x000000043f047899 */ /* 0x000fe40008011604 */
[----:B------:R-:W-:-:S02]  /*16b0*/  USHF.R.U32.HI UR5, URZ, 0x4, UR5 ;  /* 0x000000043f057899 */ /* 0x000fc40008011605 */
[----:B------:R-:W-:Y:S02]  /*16c0*/  ULOP3.LUT UR4, UR4, 0x3fff, URZ, 0xc0, !UPT ;  /* 0x00003fff04047892 */ /* 0x000fe4000f8ec03f */
[----:B------:R-:W-:Y:S02]  /*16d0*/  ULOP3.LUT UR5, UR5, 0x3fff, URZ, 0xc0, !UPT ;  /* 0x00003fff05057892 */ /* 0x000fe4000f8ec03f */
[----:B------:R-:W-:Y:S02]  /*16e0*/  ULOP3.LUT UR8, UR4, 0x10000, URZ, 0xfc, !UPT ;  /* 0x0001000004087892 */ /* 0x000fe4000f8efc3f */
[----:B------:R-:W-:Y:S02]  /*16f0*/  ULOP3.LUT UR9, UR5, 0x10000, URZ, 0xfc, !UPT ;  /* 0x0001000005097892 */ /* 0x000fe4000f8efc3f */
[----:B------:R-:W-:Y:S02]  /*1700*/  ULEA UR10, UR38, UR8, 0x9 ;  /* 0x00000008260a7291 */ /* 0x000fe4000f8e483f */
[----:B------:R-:W-:Y:S01]  /*1710*/  ULEA UR11, UR38, UR9, 0xb ;  /* 0x00000009260b7291 */ /* 0x000fe2000f8e583f */
[----:B------:R-:W-:Y:S01]  /*1720*/  UMOV UR5, 0x40000040 ;  /* 0x4000004000057882 */ /* 0x000fe20000000000 */
[----:B------:R-:W-:-:S03]  /*1730*/  UMOV UR7, 0x40000040 ;  /* 0x4000004000077882 */ /* 0x000fc60000000000 */
[----:B------:R-:W-:Y:S02]  /*1740*/  UMOV UR4, UR10 ;  /* 0x0000000a00047c82 */ /* 0x000fe40008000000 */
[----:B------:R-:W-:Y:S02]  /*1750*/  UMOV UR6, UR11 ;  /* 0x0000000b00067c82 */ /* 0x000fe40008000000 */
[----:B------:R-:W-:Y:S01]  /*1760*/  HGMMA.64x256x8.F32.TF32 R24, gdesc[UR4], RZ, !UPT, gsb0 ;  /* 0x07e00000041879f0 */ /* 0x000fe2000c0028ff */
[----:B------:R-:W-:Y:S02]  /*1770*/  UIADD3 UR4, UR10, 0x2, URZ ;  /* 0x000000020a047890 */ /* 0x000fe4000fffe03f */
[----:B------:R-:W-:Y:S01]  /*1780*/  UIADD3 UR6, UR11, 0x2, URZ ;  /* 0x000000020b067890 */ /* 0x000fe2000fffe03f */
[----:B------:R-:W-:Y:S01]  /*1790*/  UMOV UR5, 0x40000040 ;  /* 0x4000004000057882 */ /* 0x000fe20000000000 */
[----:B------:R-:W-:Y:S01]  /*17a0*/  UMOV UR7, 0x40000040 ;  /* 0x4000004000077882 */ /* 0x000fe20000000000 */
[----:B------:R-:W-:-:S02]  /*17b0*/  WARPGROUP.DEPBAR.LE gsb0, 0x0 ;  /* 0x00008000000079c5 */ /* 0x000fc40000010000 */
[----:B------:R-:W-:-:S15]  /*17c0*/  WARPGROUP.ARRIVE ;  /* 0x00000000000079c5 */ /* 0x000fde0000000000 */
[----:B------:R-:W-:-:S05]  /*17d0*/  NOP ;  /* 0x0000000000007918 */ /* 0x000fca0000000000 */
[----:B------:R-:W-:Y:S01]  /*17e0*/  HGMMA.64x256x8.F32.TF32 R24, gdesc[UR4], R24, gsb0 ;  /* 0x07e00000041879f0 */ /* 0x000fe20008002818 */
[----:B------:R-:W-:Y:S02]  /*17f0*/  UIADD3 UR4, UR10, 0x4, URZ ;  /* 0x000000040a047890 */ /* 0x000fe4000fffe03f */
[----:B------:R-:W-:Y:S01]  /*1800*/  UIADD3 UR6, UR11, 0x4, URZ ;  /* 0x000000040b067890 */ /* 0x000fe2000fffe03f */
[----:B------:R-:W-:Y:S01]  /*1810*/  UMOV UR5, 0x40000040 ;  /* 0x4000004000057882 */ /* 0x000fe20000000000 */
[----:B------:R-:W-:Y:S01]  /*1820*/  UMOV UR7, 0x40000040 ;  /* 0x4000004000077882 */ /* 0x000fe20000000000 */
[----:B------:R-:W-:Y:S02]  /*1830*/  WARPGROUP.DEPBAR.LE gsb0, 0x0 ;  /* 0x00008000000079c5 */ /* 0x000fe40000010000 */
        /* <DEDUP_REMOVED lines=10> */
[----:B------:R-:W-:Y:S03]  /*18e0*/  HGMMA.64x256x8.F32.TF32 R24, gdesc[UR4], R24, gsb0 ;  /* 0x07e00000041879f0 */ /* 0x000fe60008002818 */
[----:B------:R-:W-:Y:S02]  /*18f0*/  WARPGROUP.DEPBAR.LE gsb0, 0x0 ;  /* 0x00008000000079c5 */ /* 0x000fe40000010000 */
[----:B------:R-:W-:Y:S05]  /*1900*/  @!P2 BRA `(.L_x_21) ;  /* 0x00000004001ca947 */ /* 0x000fea0003800000 */
[----:B------:R-:W-:Y:S01]  /*1910*/  UIADD3 UR4, UR38, 0x1, URZ ;  /* 0x0000000126047890 */ /* 0x000fe2000fffe03f */
[----:B-12---:R-:W-:Y:S01]  /*1920*/  IMAD.U32 R0, RZ, RZ, UR43 ;  /* 0x0000002bff007e24 */ /* 0x006fe2000f8e00ff */
[----:B------:R-:W-:Y:S02]  /*1930*/  UMOV UR11, UR38 ;  /* 0x00000026000b7c82 */ /* 0x000fe40008000000 */
[----:B------:R-:W-:-:S04]  /*1940*/  UISETP.NE.AND UP0, UPT, UR4, 0x3, UPT ;  /* 0x000000030400788c */ /* 0x000fc8000bf05270 */
[----:B------:R-:W-:Y:S02]  /*1950*/  USEL UR5, URZ, 0x1, UP0 ;  /* 0x000000013f057887 */ /* 0x000fe40008000000 */
[----:B------:R-:W-:Y:S02]  /*1960*/  USEL UR10, UR4, URZ, UP0 ;  /* 0x0000003f040a7287 */ /* 0x000fe40008000000 */
[----:B------:R-:W-:-:S06]  /*1970*/  ULOP3.LUT UR5, UR39, UR5, URZ, 0x3c, !UPT ;  /* 0x0000000527057292 */ /* 0x000fcc000f8e3c3f */
[----:B------:R-:W-:-:S07]  /*1980*/  IMAD.U32 R5, RZ, RZ, UR5 ;  /* 0x00000005ff057e24 */ /* 0x000fce000f8e00ff */
.L_x_28:
[----:B-12---:R-:W-:Y:S05]  /*1990*/  @!P0 BRA `(.L_x_22) ;  /* 0x0000000000048947 */ /* 0x006fea0003800000 */
[----:B------:R-:W-:Y:S01]  /*19a0*/  BPT.TRAP 0x1 ;  /* 0x000000040000795c */ /* 0x000fe20000300000 */
.L_x_22:
[----:B------:R-:W-:Y:S01]  /*19b0*/  ULEA UR4, UR10, UR41, 0x3 ;  /* 0x000000290a047291 */ /* 0x000fe2000f8e183f */
[----:B------:R-:W-:-:S08]  /*19c0*/  SHF.L.U32 R3, R5, 0x1f, RZ ;  /* 0x0000001f05037819 */ /* 0x000fd000000006ff */
[----:B------:R1:W2:Y:S01]  /*19d0*/  SYNCS.PHASECHK.TRANS64.TRYWAIT P1, [UR4], R3 ;  /* 0x00000003ff0075a7 */ /* 0x0002a20008020144 */
[----:B------:R-:W-:Y:S05]  /*19e0*/  @!P0 BRA `(.L_x_23) ;  /* 0x0000000000048947 */ /* 0x000fea0003800000 */
[----:B------:R-:W-:Y:S01]  /*19f0*/  BPT.TRAP 0x1 ;  /* 0x000000040000795c */ /* 0x000fe20000300000 */
.L_x_23:
[----:B--2---:R-:W-:Y:S05]  /*1a00*/  @P1 BRA `(.L_x_24) ;  /* 0x0000000000081947 */ /* 0x004fea0003800000 */
[----:B------:R-:W2:Y:S02]  /*1a10*/  SYNCS.PHASECHK.TRANS64.TRYWAIT P1, [UR4], R3 ;  /* 0x00000003ff0075a7 */ /* 0x000ea40008020144 */
[----:B--2---:R-:W-:Y:S05]  /*1a20*/  @!P1 BRA `(.L_x_25) ;  /* 0x00000098003c9947 */ /* 0x004fea0003800000 */
.L_x_24:
[----:B------:R-:W-:Y:S01]  /*1a30*/  ULEA UR12, UR10, UR8, 0x9 ;  /* 0x000000080a0c7291 */ /* 0x000fe2000f8e483f */
[----:B------:R-:W-:Y:S01]  /*1a40*/  WARPGROUP.ARRIVE ;  /* 0x00000000000079c5 */ /* 0x000fe20000000000 */
[----:B------:R-:W-:Y:S01]  /*1a50*/  ULEA UR13, UR10, UR9, 0xb ;  /* 0x000000090a0d7291 */ /* 0x000fe2000f8e583f */
[----:B------:R-:W-:Y:S01]  /*1a60*/  UMOV UR5, 0x40000040 ;  /* 0x4000004000057882 */ /* 0x000fe20000000000 */
[----:B------:R-:W-:-:S03]  /*1a70*/  UMOV UR7, 0x40000040 ;  /* 0x4000004000077882 */ /* 0x000fc60000000000 */
[----:B------:R-:W-:Y:S02]  /*1a80*/  UMOV UR4, UR12 ;  /* 0x0000000c00047c82 */ /* 0x000fe40008000000 */
[----:B------:R-:W-:Y:S02]  /*1a90*/  UMOV UR6, UR13 ;  /* 0x0000000d00067c82 */ /* 0x000fe40008000000 */
[----:B------:R-:W-:Y:S01]  /*1aa0*/  HGMMA.64x256x8.F32.TF32 R24, gdesc[UR4], R24, gsb0 ;  /* 0x07e00000041879f0 */ /* 0x000fe20008002818 */
        /* <DEDUP_REMOVED lines=26> */
[----:B------:R-:W-:Y:S01]  /*1c50*/  BPT.TRAP 0x1 ;  /* 0x000000040000795c */ /* 0x000fe20000300000 */
.L_x_26:
[----:B------:R-:W-:Y:S01]  /*1c60*/  ULEA UR4, UR11, UR41, 0x3 ;  /* 0x000000290b047291 */ /* 0x000fe2000f8e183f */
[----:B------:R-:W-:-:S03]  /*1c70*/  ISETP.GT.U32.AND P1, PT, R16, 0x1, PT ;  /* 0x000000011000780c */ /* 0x000fc60003f24070 */
[----:B------:R-:W-:-:S04]  /*1c80*/  UIADD3 UR4, UR4, 0x18, URZ ;  /* 0x0000001804047890 */ /* 0x000fc8000fffe03f */
[----:B------:R-:W-:-:S09]  /*1c90*/  UPRMT UR4, URZ, 0x654, UR4 ;  /* 0x000006543f047896 */ /* 0x000fd20008000004 */
[----:B------:R-:W-:Y:S01]  /*1ca0*/  SYNCS.ARRIVE.TRANS64.RED.A1T0 RZ, [UR4], RZ ;  /* 0x000000ffffff79a7 */ /* 0x000fe20008100404 */
[----:B------:R-:W-:Y:S05]  /*1cb0*/  @P1 BRA `(.L_x_27) ;  /* 0x0000000000041947 */ /* 0x000fea0003800000 */
[----:B------:R-:W-:Y:S01]  /*1cc0*/  BPT.TRAP 0x1 ;  /* 0x000000040000795c */ /* 0x000fe20000300000 */
.L_x_27:
[----:B------:R-:W-:Y:S01]  /*1cd0*/  UIADD3 UR10, UR10, 0x1, URZ ;  /* 0x000000010a0a7890 */ /* 0x000fe2000fffe03f */
[C---:B------:R-:W-:Y:S01]  /*1ce0*/  ISETP.GT.AND P1, PT, R0.reuse, 0x1, PT ;  /* 0x000000010000780c */ /* 0x040fe20003f24270 */
[----:B------:R-:W-:Y:S01]  /*1cf0*/  UIADD3 UR11, UR11, 0x1, URZ ;  /* 0x000000010b0b7890 */ /* 0x000fe2000fffe03f */
[----:B------:R-:W-:Y:S01]  /*1d00*/  VIADD R0, R0, 0xffffffff ;  /* 0xffffffff00007836 */ /* 0x000fe20000000000 */
[----:B------:R-:W-:Y:S02]  /*1d10*/  UISETP.NE.AND UP0, UPT, UR10, 0x3, UPT ;  /* 0x000000030a00788c */ /* 0x000fe4000bf05270 */
[----:B------:R-:W-:Y:S02]  /*1d20*/  UISETP.NE.AND UP1, UPT, UR11, 0x3, UPT ;  /* 0x000000030b00788c */ /* 0x000fe4000bf25270 */
[----:B------:R-:W-:Y:S02]  /*1d30*/  USEL UR4, URZ, 0x1, UP0 ;  /* 0x000000013f047887 */ /* 0x000fe40008000000 */
[----:B------:R-:W-:-:S02]  /*1d40*/  USEL UR10, UR10, URZ, UP0 ;  /* 0x0000003f0a0a7287 */ /* 0x000fc40008000000 */
[----:B------:R-:W-:Y:S02]  /*1d50*/  USEL UR11, UR11, URZ, UP1 ;  /* 0x0000003f0b0b7287 */ /* 0x000fe40008800000 */
[----:B------:R-:W-:Y:S01]  /*1d60*/  LOP3.LUT R5, R5, UR4, RZ, 0x3c, !PT ;  /* 0x0000000405057c12 */ /* 0x000fe2000f8e3cff */
[----:B------:R-:W-:Y:S09]  /*1d70*/  @P1 BRA `(.L_x_28) ;  /* 0xfffffffc00041947 */ /* 0x000ff2000383ffff */
.L_x_21:
[----:B-12---:R-:W1:Y:S01]  /*1d80*/  LDC R0, c[0x0][0x28c] ;  /* 0x0000a300ff007b82 */ /* 0x006e620000000800 */
[----:B------:R2:W-:Y:S01]  /*1d90*/  SYNCS.ARRIVE.TRANS64.A1T0 RZ, [R158+UR45], RZ ;  /* 0x000000ff9eff79a7 */ /* 0x0005e2000810002d */
[----:B-1----:R-:W-:-:S13]  /*1da0*/  ISETP.GE.AND P1, PT, R0, 0x1, PT ;  /* 0x000000010000780c */ /* 0x002fda0003f26270 */
[----:B--2---:R-:W-:Y:S05]  /*1db0*/  @!P1 BRA `(.L_x_29) ;  /* 0x0000000000349947 */ /* 0x004fea0003800000 */
[----:B------:R-:W-:Y:S05]  /*1dc0*/  @!P0 BRA `(.L_x_30) ;  /* 0x0000000000048947 */ /* 0x000fea0003800000 */
[----:B------:R-:W-:Y:S01]  /*1dd0*/  BPT.TRAP 0x1 ;  /* 0x000000040000795c */ /* 0x000fe20000300000 */
.L_x_30:
[----:B------:R-:W-:Y:S01]  /*1de0*/  UIADD3 UR6, UR43, UR38, URZ ;  /* 0x000000262b067290 */ /* 0x000fe2000fffe03f */
[----:B------:R-:W-:-:S03]  /*1df0*/  ISETP.GT.U32.AND P0, PT, R16, 0x1, PT ;  /* 0x000000011000780c */ /* 0x000fc60003f04070 */
[----:B------:R-:W-:-:S04]  /*1e00*/  UIMAD.WIDE.U32 UR4, UR6, -0x55555555, URZ ;  /* 0xaaaaaaab060478a5 */ /* 0x000fc8000f8e003f */
[----:B------:R-:W-:-:S04]  /*1e10*/  USHF.R.U32.HI UR4, URZ, 0x1, UR5 ;  /* 0x000000013f047899 */ /* 0x000fc80008011605 */
[----:B------:R-:W-:-:S04]  /*1e20*/  UIMAD UR6, UR4, -0x3, UR6 ;  /* 0xfffffffd040678a4 */ /* 0x000fc8000f8e0206 */
[----:B------:R-:W-:-:S04]  /*1e30*/  ULEA UR6, UR6, UR41, 0x3 ;  /* 0x0000002906067291 */ /* 0x000fc8000f8e183f */
[----:B------:R-:W-:-:S04]  /*1e40*/  UIADD3 UR6, UR6, 0x18, URZ ;  /* 0x0000001806067890 */ /* 0x000fc8000fffe03f */
[----:B------:R-:W-:-:S09]  /*1e50*/  UPRMT UR6, URZ, 0x654, UR6 ;  /* 0x000006543f067896 */ /* 0x000fd20008000006 */
[----:B------:R-:W-:Y:S01]  /*1e60*/  SYNCS.ARRIVE.TRANS64.RED.A1T0 RZ, [UR6], RZ ;  /* 0x000000ffffff79a7 */ /* 0x000fe20008100406 */
[----:B------:R-:W-:Y:S05]  /*1e70*/  @P0 BRA `(.L_x_29) ;  /* 0x0000000000040947 */ /* 0x000fea0003800000 */
[----:B------:R-:W-:Y:S01]  /*1e80*/  BPT.TRAP 0x1 ;  /* 0x000000040000795c */ /* 0x000fe20000300000 */
.L_x_29:
[----:B------:R-:W-:Y:S01]  /*1e90*/  SHF.L.U32 R0, R173, 0x1f, RZ ;  /* 0x0000001fad007819 */ /* 0x000fe200000006ff */
[----:B------:R-:W-:Y:S01]  /*1ea0*/  UIADD3 UR38, UR44, UR38, URZ ;  /* 0x000000262c267290 */ /* 0x000fe2000fffe03f */
[----:B------:R-:W1:Y:S01]  /*1eb0*/  LDC R7, c[0x0][0x288] ;  /* 0x0000a200ff077b82 */ /* 0x000e620000000800 */
[----:B------:R-:W-:Y:S01]  /*1ec0*/  UISETP.GE.U32.AND UP1, UPT, UR44, 0x3, UPT ;  /* 0x000000032c00788c */ /* 0x000fe2000bf26070 */
[----:B------:R-:W-:Y:S01]  /*1ed0*/  IMAD.SHL.U32 R8, R156, 0x2, RZ ;  /* 0x000000029c087824 */ /* 0x000fe200078e00ff */
[----:B------:R-:W-:Y:S02]  /*1ee0*/  UISETP.GT.U32.AND UP0, UPT, UR38, 0x2, UPT ;  /* 0x000000022600788c */ /* 0x000fe4000bf04070 */
[----:B------:R-:W-:Y:S02]  /*1ef0*/  UIMAD.WIDE.U32 UR4, UR38, -0x55555555, URZ ;  /* 0xaaaaaaab260478a5 */ /* 0x000fe4000f8e003f */
[----:B------:R-:W-:Y:S01]  /*1f00*/  UISETP.LT.U32.AND UP0, UPT, UR44, 0x3, UP0 ;  /* 0x000000032c00788c */ /* 0x000fe20008701070 */
[----:B------:R-:W2:Y:S01]  /*1f10*/  SYNCS.PHASECHK.TRANS64.TRYWAIT P0, [R157+UR42+0x10], R0 ;  /* 0x000010009d0075a7 */ /* 0x000ea2000800016a */
[----:B------:R-:W-:Y:S01]  /*1f20*/  USHF.R.U32.HI UR4, URZ, 0x1, UR5 ;  /* 0x000000013f047899 */ /* 0x000fe20008011605 */
[----:B------:R-:W-:Y:S01]  /*1f30*/  SHF.R.S32.HI R9, RZ, 0x1f, R8 ;  /* 0x0000001fff097819 */ /* 0x000fe20000011408 */
[----:B------:R-:W-:-:S02]  /*1f40*/  USEL UR6, URZ, 0x1, !UP0 ;  /* 0x000000013f067887 */ /* 0x000fc4000c000000 */
[----:B------:R-:W-:Y:S02]  /*1f50*/  UIMAD UR38, UR4, -0x3, UR38 ;  /* 0xfffffffd042678a4 */ /* 0x000fe4000f8e0226 */
[----:B------:R-:W-:-:S04]  /*1f60*/  ULOP3.LUT UR39, UR39, UR6, URZ, 0x3c, !UPT ;  /* 0x0000000627277292 */ /* 0x000fc8000f8e3c3f */
[----:B------:R-:W-:Y:S01]  /*1f70*/  @UP1 ULOP3.LUT UR39, UR39, 0x1, UR4, 0x78, !UPT ;  /* 0x0000000127271892 */ /* 0x000fe2000f8e7804 */
[----:B-12---:R-:W-:Y:S11]  /*1f80*/  @!P0 BRA `(.L_x_31) ;  /* 0x0000009000fc8947 */ /* 0x006ff60003800000 */
.L_x_312:
[----:B------:R-:W-:Y:S01]  /*1f90*/  IMAD.SHL.U32 R6, R19, 0x40, RZ ;  /* 0x0000004013067824 */ /* 0x000fe200078e00ff */
[----:B------:R-:W-:Y:S01]  /*1fa0*/  ULDC UR6, c[0x0][0x284] ;  /* 0x0000a10000067ab9 */ /* 0x000fe20000000800 */
[----:B0-----:R-:W-:Y:S01]  /*1fb0*/  IMAD.SHL.U32 R12, R22, 0x100, RZ ;  /* 0x00000100160c7824 */ /* 0x001fe200078e00ff */
[----:B------:R-:W-:Y:S01]  /*1fc0*/  SHF.R.S32.HI R167, RZ, 0x1f, R2 ;  /* 0x0000001fffa77819 */ /* 0x000fe20000011402 */
[----:B------:R-:W-:Y:S01]  /*1fd0*/  ULDC.64 UR4, c[0x0][0x5d0] ;  /* 0x0001740000047ab9 */ /* 0x000fe20000000a00 */
[----:B------:R-:W-:Y:S01]  /*1fe0*/  ISETP.GE.AND P0, PT, R6, UR6, PT ;  /* 0x0000000606007c0c */ /* 0x000fe2000bf06270 */
[----:B------:R-:W-:Y:S01]  /*1ff0*/  IMAD.WIDE.U32 R4, R2, UR4, R8 ;  /* 0x0000000402047c25 */ /* 0x000fe2000f8e0008 */
[----:B------:R-:W-:Y:S02]  /*2000*/  SHF.R.S32.HI R13, RZ, 0x1f, R12 ;  /* 0x0000001fff0d7819 */ /* 0x000fe4000001140c */
[C---:B------:R-:W-:Y:S01]  /*2010*/  ISETP.GE.OR P0, PT, R12.reuse, R7, P0 ;  /* 0x000000070c00720c */ /* 0x040fe20000706670 */
[----:B------:R-:W-:Y:S01]  /*2020*/  IMAD R3, R167, UR4, RZ ;  /* 0x00000004a7037c24 */ /* 0x000fe2000f8e02ff */
[----:B------:R-:W-:-:S03]  /*2030*/  IADD3 R164, P1, R12, R4, RZ ;  /* 0x000000040ca47210 */ /* 0x000fc60007f3e0ff */
[----:B------:R-:W-:-:S05]  /*2040*/  IMAD R3, R2, UR5, R3 ;  /* 0x0000000502037c24 */ /* 0x000fca000f8e0203 */
[----:B------:R-:W-:-:S03]  /*2050*/  IADD3.X R165, R13, R5, R3, P1, !PT ;  /* 0x000000050da57210 */ /* 0x000fc60000ffe403 */
[----:B------:R-:W-:Y:S05]  /*2060*/  @P0 BRA `(.L_x_32) ;  /* 0x0000007c00000947 */ /* 0x000fea0003800000 */
[----:B------:R-:W0:Y:S01]  /*2070*/  LDC.64 R10, c[0x0][0x5c8] ;  /* 0x00017200ff0a7b82 */ /* 0x000e220000000a00 */
[----:B-----5:R-:W-:Y:S01]  /*2080*/  FSETP.NEU.AND P0, PT, R152, RZ, PT ;  /* 0x000000ff9800720b */ /* 0x020fe20003f0d000 */
[----:B------:R-:W-:Y:S01]  /*2090*/  IMAD R3, R156, -0x2, R7 ;  /* 0xfffffffe9c037824 */ /* 0x000fe200078e0207 */
[----:B------:R-:W-:Y:S01]  /*20a0*/  BSSY B0, `(.L_x_32) ;  /* 0x00007bc000007945 */ /* 0x000fe20003800000 */
[----:B------:R-:W-:-:S04]  /*20b0*/  IMAD.WIDE R162, R19, 0x40, R154 ;  /* 0x0000004013a27825 */ /* 0x000fc800078e029a */
[----:B-1----:R-:W-:Y:S02]  /*20c0*/  IMAD.IADD R0, R3, 0x1, -R12 ;  /* 0x0000000103007824 */ /* 0x002fe400078e0a0c */
[----:B------:R-:W-:-:S03]  /*20d0*/  IMAD.IADD R3, R161, 0x1, -R6 ;  /* 0x00000001a1037824 */ /* 0x000fc600078e0a06 */
[----:B------:R-:W-:-:S04]  /*20e0*/  ISETP.GT.AND P1, PT, R0, RZ, PT ;  /* 0x000000ff0000720c */ /* 0x000fc80003f24270 */
[----:B------:R-:W-:Y:S01]  /*20f0*/  ISETP.GT.AND P2, PT, R3, RZ, P1 ;  /* 0x000000ff0300720c */ /* 0x000fe20000f44270 */
[-C--:B0-----:R-:W-:Y:S02]  /*2100*/  IMAD R4, R163, R10.reuse, RZ ;  /* 0x0000000aa3047224 */ /* 0x081fe400078e02ff */
[----:B------:R-:W-:-:S04]  /*2110*/  IMAD.WIDE.U32 R164, R162, R10, R164 ;  /* 0x0000000aa2a47225 */ /* 0x000fc800078e00a4 */
[----:B------:R-:W-:-:S04]  /*2120*/  IMAD R5, R162, R11, R4 ;  /* 0x0000000ba2057224 */ /* 0x000fc800078e0204 */
[----:B------:R-:W-:Y:S01]  /*2130*/  IMAD.IADD R177, R165, 0x1, R5 ;  /* 0x00000001a5b17824 */ /* 0x000fe200078e0205 */
[----:B------:R-:W-:Y:S06]  /*2140*/  @!P0 BRA `(.L_x_33) ;  /* 0x0000005400948947 */ /* 0x000fec0003800000 */
[----:B------:R-:W0:Y:S01]  /*2150*/  LDC.64 R20, c[0x0][0x5b8] ;  /* 0x00016e00ff147b82 */ /* 0x000e220000000a00 */
[----:B------:R-:W-:-:S07]  /*2160*/  ULDC.64 UR4, c[0x0][0x5c0] ;  /* 0x0001700000047ab9 */ /* 0x000fce0000000a00 */
[----:B------:R-:W1:Y:S08]  /*2170*/  LDC.64 R174, c[0x0][0x5b0] ;  /* 0x00016c00ffae7b82 */ /* 0x000e700000000a00 */
[----:B------:R-:W2:Y:S01]  /*2180*/  LDC.64 R14, c[0x0][0x5a8] ;  /* 0x00016a00ff0e7b82 */ /* 0x000ea20000000a00 */
[-C--:B0-----:R-:W-:Y:S02]  /*2190*/  IMAD R6, R167, R20.reuse, RZ ;  /* 0x00000014a7067224 */ /* 0x081fe400078e02ff */
[----:B------:R-:W-:-:S04]  /*21a0*/  IMAD.WIDE.U32 R4, R2, R20, R8 ;  /* 0x0000001402047225 */ /* 0x000fc800078e0008 */
[----:B------:R-:W-:Y:S01]  /*21b0*/  IMAD R165, R2, R21, R6 ;  /* 0x0000001502a57224 */ /* 0x000fe200078e0206 */
[----:B------:R-:W-:Y:S01]  /*21c0*/  IADD3 R166, P0, R12, R4, RZ ;  /* 0x000000040ca67210 */ /* 0x000fe20007f1e0ff */
[----:B-1----:R-:W-:-:S03]  /*21d0*/  IMAD R4, R163, R174, RZ ;  /* 0x000000aea3047224 */ /* 0x002fc600078e02ff */
[----:B------:R-:W-:Y:S01]  /*21e0*/  IADD3.X R167, R13, R5, R165, P0, !PT ;  /* 0x000000050da77210 */ /* 0x000fe200007fe4a5 */
[C---:B------:R-:W-:Y:S02]  /*21f0*/  IMAD R163, R162.reuse, R175, R4 ;  /* 0x000000afa2a37224 */ /* 0x040fe400078e0204 */
[----:B------:R-:W-:-:S04]  /*2200*/  IMAD.WIDE.U32 R4, R162, R174, R166 ;  /* 0x000000aea2047225 */ /* 0x000fc800078e00a6 */
[----:B------:R-:W-:Y:S01]  /*2210*/  IMAD.IADD R5, R5, 0x1, R163 ;  /* 0x0000000105057824 */ /* 0x000fe200078e02a3 */
[----:B--2---:R-:W-:-:S04]  /*2220*/  LEA R6, P0, R4, R14, 0x2 ;  /* 0x0000000e04067211 */ /* 0x004fc800078010ff */
[----:B------:R-:W-:-:S05]  /*2230*/  LEA.HI.X R7, R4, R15, R5, 0x2, P0 ;  /* 0x0000000f04077211 */ /* 0x000fca00000f1405 */
[----:B------:R0:W2:Y:S01]  /*2240*/  @P2 LDG.E.LTC128B R19, desc[UR36][R6.64] ;  /* 0x0000002406132981 */ /* 0x0000a2000c1e1920 */
[----:B------:R-:W-:Y:S01]  /*2250*/  IMAD.WIDE.U32 R4, R162, R174, R12 ;  /* 0x000000aea2047225 */ /* 0x000fe200078e000c */
[C---:B------:R-:W-:Y:S01]  /*2260*/  SHF.L.U64.HI R171, R174.reuse, 0x3, R175 ;  /* 0x00000003aeab7819 */ /* 0x040fe200000102af */
[----:B------:R-:W-:Y:S02]  /*2270*/  BSSY B1, `(.L_x_34) ;  /* 0x0000014000017945 */ /* 0x000fe40003800000 */
[----:B------:R-:W-:Y:S01]  /*2280*/  IMAD.SHL.U32 R170, R174, 0x8, RZ ;  /* 0x00000008aeaa7824 */ /* 0x000fe200078e00ff */
[----:B------:R-:W-:Y:S02]  /*2290*/  IADD3 R168, P0, R8, R4, RZ ;  /* 0x0000000408a87210 */ /* 0x000fe40007f1e0ff */
[----:B------:R-:W-:Y:S01]  /*22a0*/  LEA R4, P3, R164, UR4, 0x2 ;  /* 0x00000004a4047c11 */ /* 0x000fe2000f8610ff */
[----:B------:R-:W-:Y:S01]  /*22b0*/  IMAD.WIDE.U32 R170, R162, R174, R170 ;  /* 0x000000aea2aa7225 */ /* 0x000fe200078e00aa */
[----:B------:R-:W-:-:S02]  /*22c0*/  IADD3.X R169, R9, R163, R5, P0, !PT ;  /* 0x000000a309a97210 */ /* 0x000fc400007fe405 */
[----:B------:R-:W-:Y:S02]  /*22d0*/  LEA.HI.X R5, R164, UR5, R177, 0x2, P3 ;  /* 0x00000005a4057c11 */ /* 0x000fe400098f14b1 */
[----:B------:R-:W-:Y:S01]  /*22e0*/  ISETP.GT.AND P0, PT, R0, 0x1, PT ;  /* 0x000000010000780c */ /* 0x000fe20003f04270 */
[----:B------:R-:W-:-:S03]  /*22f0*/  IMAD.WIDE.U32 R168, R2, R20, R168 ;  /* 0x0000001402a87225 */ /* 0x000fc600078e00a8 */
[----:B------:R-:W-:Y:S01]  /*2300*/  ISETP.GT.AND P3, PT, R3, RZ, P0 ;  /* 0x000000ff0300720c */ /* 0x000fe20000764270 */
[----:B0-----:R-:W-:Y:S01]  /*2310*/  IMAD.IADD R7, R165, 0x1, R169 ;  /* 0x00000001a5077824 */ /* 0x001fe200078e02a9 */
[----:B------:R-:W-:-:S04]  /*2320*/  LEA R6, P4, R168, R14, 0x2 ;  /* 0x0000000ea8067211 */ /* 0x000fc800078810ff */
[----:B------:R-:W-:Y:S02]  /*2330*/  LEA.HI.X R7, R168, R15, R7, 0x2, P4 ;  /* 0x0000000fa8077211 */ /* 0x000fe400020f1407 */
[----:B--2---:R-:W-:-:S05]  /*2340*/  LOP3.LUT R21, R19, 0xffffe000, RZ, 0xc0, !PT ;  /* 0xffffe00013157812 */ /* 0x004fca00078ec0ff */
[----:B------:R-:W-:-:S04]  /*2350*/  FMUL R21, R21, R152 ;  /* 0x0000009815157220 */ /* 0x000fc80000400000 */
[----:B------:R-:W-:-:S05]  /*2360*/  FFMA R21, R24, R153, R21 ;  /* 0x0000009918157223 */ /* 0x000fca0000000015 */
[----:B------:R-:W-:-:S05]  /*2370*/  F2FP.TF32.F32.PACK_B R21, R21 ;  /* 0x00000015ff15723e */ /* 0x000fca00024050ff */
[----:B------:R0:W-:Y:S01]  /*2380*/  @P2 STG.E desc[UR36][R4.64], R21 ;  /* 0x0000001504002986 */ /* 0x0001e2000c101924 */
[----:B------:R-:W-:Y:S05]  /*2390*/  @!P3 BRA `(.L_x_35) ;  /* 0x000000000004b947 */ /* 0x000fea0003800000 */
[----:B------:R1:W5:Y:S02]  /*23a0*/  LDG.E.LTC128B R19, desc[UR36][R6.64+0x4] ;  /* 0x0000042406137981 */ /* 0x000364000c1e1920 */
.L_x_35:
[----:B------:R-:W-:Y:S05]  /*23b0*/  BSYNC B1 ;  /* 0x0000000000017941 */ /* 0x000fea0003800000 */
.L_x_34:
[----:B0----5:R-:W-:Y:S01]  /*23c0*/  LOP3.LUT R21, R19, 0xffffe000, RZ, 0xc0, !PT ;  /* 0xffffe00013157812 */ /* 0x021fe200078ec0ff */
[----:B------:R-:W-:Y:S01]  /*23d0*/  IMAD.IADD R169, R163, 0x1, R171 ;  /* 0x00000001a3a97824 */ /* 0x000fe200078e02ab */
[----:B------:R-:W-:Y:S02]  /*23e0*/  IADD3 R162, P2, R166, R170, RZ ;  /* 0x000000aaa6a27210 */ /* 0x000fe40007f5e0ff */
[----:B------:R-:W-:Y:S01]  /*23f0*/  ISETP.GT.AND P1, PT, R3, 0x8, P1 ;  /* 0x000000080300780c */ /* 0x000fe20000f24270 */
[----:B------:R-:W-:Y:S02]  /*2400*/  FMUL R22, R21, R152 ;  /* 0x0000009815167220 */ /* 0x000fe40000400000 */
[----:B------:R-:W-:Y:S01]  /*2410*/  IMAD.X R166, R169, 0x1, R167, P2 ;  /* 0x00000001a9a67824 */ /* 0x000fe200010e06a7 */
[----:B------:R-:W-:Y:S01]  /*2420*/  LEA R24, P2, R162, R14, 0x2 ;  /* 0x0000000ea2187211 */ /* 0x000fe200078410ff */
[----:B------:R-:W-:-:S03]  /*2430*/  FFMA R163, R25, R153, R22 ;  /* 0x0000009919a37223 */ /* 0x000fc60000000016 */
[----:B------:R-:W-:Y:S02]  /*2440*/  LEA.HI.X R25, R162, R15, R166, 0x2, P2 ;  /* 0x0000000fa2197211 */ /* 0x000fe400010f14a6 */
[----:B------:R-:W-:-:S05]  /*2450*/  F2FP.TF32.F32.PACK_B R163, R163 ;  /* 0x000000a3ffa3723e */ /* 0x000fca00024050ff */
[----:B------:R0:W-:Y:S04]  /*2460*/  @P3 STG.E desc[UR36][R4.64+0x4], R163 ;  /* 0x000004a304003986 */ /* 0x0001e8000c101924 */
[----:B------:R-:W2:Y:S01]  /*2470*/  @P1 LDG.E.LTC128B R19, desc[UR36][R24.64] ;  /* 0x0000002418131981 */ /* 0x000ea2000c1e1920 */
[----:B------:R-:W-:Y:S01]  /*2480*/  IADD3 R8, P2, P3, R8, R170, R12 ;  /* 0x000000aa08087210 */ /* 0x000fe20007b5e00c */
[----:B------:R-:W-:Y:S01]  /*2490*/  BSSY B1, `(.L_x_36) ;  /* 0x0000011000017945 */ /* 0x000fe20003800000 */
[C---:B------:R-:W-:Y:S02]  /*24a0*/  SHF.L.U64.HI R11, R10.reuse, 0x5, R11 ;  /* 0x000000050a0b7819 */ /* 0x040fe4000001020b */
[----:B------:R-:W-:Y:S02]  /*24b0*/  IADD3.X R9, R9, R169, R13, P2, P3 ;  /* 0x000000a909097210 */ /* 0x000fe400017e640d */
[----:B------:R-:W-:-:S02]  /*24c0*/  LEA R10, P2, R10, R4, 0x5 ;  /* 0x000000040a0a7211 */ /* 0x000fc400078428ff */
[----:B------:R-:W-:Y:S01]  /*24d0*/  ISETP.GT.AND P0, PT, R3, 0x8, P0 ;  /* 0x000000080300780c */ /* 0x000fe20000704270 */
[----:B------:R-:W-:-:S04]  /*24e0*/  IMAD.WIDE.U32 R20, R2, R20, R8 ;  /* 0x0000001402147225 */ /* 0x000fc800078e0008 */
[----:B------:R-:W-:Y:S01]  /*24f0*/  IMAD.X R11, R11, 0x1, R5, P2 ;  /* 0x000000010b0b7824 */ /* 0x000fe200010e0605 */
[----:B------:R-:W-:Y:S01]  /*2500*/  LEA R8, P3, R20, R14, 0x2 ;  /* 0x0000000e14087211 */ /* 0x000fe200078610ff */
[----:B------:R-:W-:-:S05]  /*2510*/  IMAD.IADD R2, R165, 0x1, R21 ;  /* 0x00000001a5027824 */ /* 0x000fca00078e0215 */
        /* <DEDUP_REMOVED lines=8> */
.L_x_37:
[----:B------:R-:W-:Y:S05]  /*25a0*/  BSYNC B1 ;  /* 0x0000000000017941 */ /* 0x000fea0003800000 */
.L_x_36:
[----:B0----5:R-:W-:Y:S01]  /*25b0*/  LOP3.LUT R13, R19, 0xffffe000, RZ, 0xc0, !PT ;  /* 0xffffe000130d7812 */ /* 0x021fe200078ec0ff */
[----:B------:R-:W-:Y:S01]  /*25c0*/  BSSY B1, `(.L_x_38) ;  /* 0x0000009000017945 */ /* 0x000fe20003800000 */
[----:B------:R-:W-:-:S03]  /*25d0*/  ISETP.GT.AND P1, PT, R0, 0x8, PT ;  /* 0x000000080000780c */ /* 0x000fc60003f24270 */
[----:B------:R-:W-:Y:S01]  /*25e0*/  FMUL R2, R13, R152 ;  /* 0x000000980d027220 */ /* 0x000fe20000400000 */
[----:B------:R-:W-:-:S03]  /*25f0*/  ISETP.GT.AND P2, PT, R3, RZ, P1 ;  /* 0x000000ff0300720c */ /* 0x000fc60000f44270 */
[----:B------:R-:W-:-:S05]  /*2600*/  FFMA R27, R27, R153, R2 ;  /* 0x000000991b1b7223 */ /* 0x000fca0000000002 */
[----:B------:R-:W-:-:S05]  /*2610*/  F2FP.TF32.F32.PACK_B R27, R27 ;  /* 0x0000001bff1b723e */ /* 0x000fca00024050ff */
[----:B------:R0:W-:Y:S01]  /*2620*/  @P0 STG.E desc[UR36][R10.64+0x4], R27 ;  /* 0x0000041b0a000986 */ /* 0x0001e2000c101924 */
[----:B------:R-:W-:Y:S05]  /*2630*/  @!P2 BRA `(.L_x_39) ;  /* 0x000000000004a947 */ /* 0x000fea0003800000 */
[----:B------:R3:W5:Y:S02]  /*2640*/  LDG.E.LTC128B R19, desc[UR36][R6.64+0x20] ;  /* 0x0000202406137981 */ /* 0x000764000c1e1920 */
.L_x_39:
[----:B------:R-:W-:Y:S05]  /*2650*/  BSYNC B1 ;  /* 0x0000000000017941 */ /* 0x000fea0003800000 */
.L_x_38:
[----:B-----5:R-:W-:Y:S01]  /*2660*/  LOP3.LUT R13, R19, 0xffffe000, RZ, 0xc0, !PT ;  /* 0xffffe000130d7812 */ /* 0x020fe200078ec0ff */
        /* <DEDUP_REMOVED lines=9> */
.L_x_41:
[----:B------:R-:W-:Y:S05]  /*2700*/  BSYNC B1 ;  /* 0x0000000000017941 */ /* 0x000fea0003800000 */
.L_x_40:
[----:B----45:R-:W-:Y:S01]  /*2710*/  LOP3.LUT R13, R19, 0xffffe000, RZ, 0xc0, !PT ;  /* 0xffffe000130d7812 */ /* 0x030fe200078ec0ff */
[----:B------:R-:W-:Y:S01]  /*2720*/  BSSY B1, `(.L_x_42) ;  /* 0x0000008000017945 */ /* 0x000fe20003800000 */
[----:B------:R-:W-:-:S03]  /*2730*/  ISETP.GT.AND P1, PT, R3, 0x8, P1 ;  /* 0x000000080300780c */ /* 0x000fc60000f24270 */
[----:B------:R-:W-:-:S04]  /*2740*/  FMUL R2, R13, R152 ;  /* 0x000000980d027220 */ /* 0x000fc80000400000 */
[----:B------:R-:W-:-:S05]  /*2750*/  FFMA R29, R29, R153, R2 ;  /* 0x000000991d1d7223 */ /* 0x000fca0000000002 */
[----:B------:R-:W-:-:S05]  /*2760*/  F2FP.TF32.F32.PACK_B R29, R29 ;  /* 0x0000001dff1d723e */ /* 0x000fca00024050ff */
[----:B------:R4:W-:Y:S01]  /*2770*/  @P3 STG.E desc[UR36][R4.64+0x24], R29 ;  /* 0x0000241d04003986 */ /* 0x0009e2000c101924 */
[----:B------:R-:W-:Y:S05]  /*2780*/  @!P1 BRA `(.L_x_43) ;  /* 0x0000000000049947 */ /* 0x000fea0003800000 */
[----:B------:R0:W5:Y:S02]  /*2790*/  LDG.E.LTC128B R19, desc[UR36][R8.64+0x20] ;  /* 0x0000202408137981 */ /* 0x000164000c1e1920 */
.L_x_43:
[----:B------:R-:W-:Y:S05]  /*27a0*/  BSYNC B1 ;  /* 0x0000000000017941 */ /* 0x000fea0003800000 */
.L_x_42:
[----:B-----5:R-:W-:Y:S01]  /*27b0*/  LOP3.LUT R13, R19, 0xffffe000, RZ, 0xc0, !PT ;  /* 0xffffe000130d7812 */ /* 0x020fe200078ec0ff */
        /* <DEDUP_REMOVED lines=8> */
.L_x_45:
[----:B------:R-:W-:Y:S05]  /*2840*/  BSYNC B1 ;  /* 0x0000000000017941 */ /* 0x000fea0003800000 */
.L_x_44:
        /* <DEDUP_REMOVED lines=10> */
.L_x_47:
[----:B------:R-:W-:Y:S05]  /*28f0*/  BSYNC B1 ;  /* 0x0000000000017941 */ /* 0x000fea0003800000 */
.L_x_46:
        /* <DEDUP_REMOVED lines=10> */
.L_x_49:
[----:B------:R-:W-:Y:S05]  /*29a0*/  BSYNC B1 ;  /* 0x0000000000017941 */ /* 0x000fea0003800000 */
.L_x_48:
[----:B0----5:R-:W-:Y:S01]  /*29b0*/  LOP3.LUT R13, R19, 0xffffe000, RZ, 0xc0, !PT ;  /* 0xffffe000130d7812 */ /* 0x021fe200078ec0ff */
        /* <DEDUP_REMOVED lines=8> */
.L_x_51:
[----:B------:R-:W-:Y:S05]  /*2a40*/  BSYNC B1 ;  /* 0x0000000000017941 */ /* 0x000fea0003800000 */
.L_x_50:
        /* <DEDUP_REMOVED lines=9> */
.L_x_53:
[----:B------:R-:W-:Y:S05]  /*2ae0*/  BSYNC B1 ;  /* 0x0000000000017941 */ /* 0x000fea0003800000 */
.L_x_52:
        /* <DEDUP_REMOVED lines=10> */
.L_x_55:
[----:B------:R-:W-:Y:S05]  /*2b90*/  BSYNC B1 ;  /* 0x0000000000017941 */ /* 0x000fea0003800000 */
.L_x_54:
        /* <DEDUP_REMOVED lines=10> */
.L_x_57:
[----:B------:R-:W-:Y:S05]  /*2c40*/  BSYNC B1 ;  /* 0x0000000000017941 */ /* 0x000fea0003800000 */
.L_x_56:
        /* <DEDUP_REMOVED lines=9> */
.L_x_59:
[----:B------:R-:W-:Y:S05]  /*2ce0*/  BSYNC B1 ;  /* 0x0000000000017941 */ /* 0x000fea0003800000 */
.L_x_58:
        /* <DEDUP_REMOVED lines=9> */
.L_x_61:
[----:B------:R-:W-:Y:S05]  /*2d80*/  BSYNC B1 ;  /* 0x0000000000017941 */ /* 0x000fea0003800000 */
.L_x_60:
        /* <DEDUP_REMOVED lines=10> */
.L_x_63:
[----:B------:R-:W-:Y:S05]  /*2e30*/  BSYNC B1 ;  /* 0x0000000000017941 */ /* 0x000fea0003800000 */
.L_x_62:
        /* <DEDUP_REMOVED lines=10> */
.L_x_65:
[----:B------:R-:W-:Y:S05]  /*2ee0*/  BSYNC B1 ;  /* 0x0000000000017941 */ /* 0x000fea0003800000 */
.L_x_64:
        /* <DEDUP_REMOVED lines=9> */
.L_x_67:
[----:B------:R-:W-:Y:S05]  /*2f80*/  BSYNC B1 ;  /* 0x0000000000017941 */ /* 0x000fea0003800000 */
.L_x_66:
        /* <DEDUP_REMOVED lines=9> */
.L_x_69:
[----:B------:R-:W-:Y:S05]  /*3020*/  BSYNC B1 ;  /* 0x0000000000017941 */ /* 0x000fea0003800000 */
.L_x_68:
        /* <DEDUP_REMOVED lines=10> */
.L_x_71:
[----:B------:R-:W-:Y:S05]  /*30d0*/  BSYNC B1 ;  /* 0x0000000000017941 */ /* 0x000fea0003800000 */
.L_x_70:
        /* <DEDUP_REMOVED lines=10> */
.L_x_73:
[----:B------:R-:W-:Y:S05]  /*3180*/  BSYNC B1 ;  /* 0x0000000000017941 */ /* 0x000fea0003800000 */
.L_x_72:
        /* <DEDUP_REMOVED lines=9> */
.L_x_75:
[----:B------:R-:W-:Y:S05]  /*3220*/  BSYNC B1 ;  /* 0x0000000000017941 */ /* 0x000fea0003800000 */
.L_x_74:
        /* <DEDUP_REMOVED lines=9> */
.L_x_77:
[----:B------:R-:W-:Y:S05]  /*32c0*/  BSYNC B1 ;  /* 0x0000000000017941 */ /* 0x000fea0003800000 */
.L_x_76:
        /* <DEDUP_REMOVED lines=10> */
.L_x_79:
[----:B------:R-:W-:Y:S05]  /*3370*/  BSYNC B1 ;  /* 0x0000000000017941 */ /* 0x000fea0003800000 */
.L_x_78:
        /* <DEDUP_REMOVED lines=10> */
.L_x_81:
[----:B------:R-:W-:Y:S05]  /*3420*/  BSYNC B1 ;  /* 0x0000000000017941 */ /* 0x000fea0003800000 */
.L_x_80:
        /* <DEDUP_REMOVED lines=9> */
.L_x_83:
[----:B------:R-:W-:Y:S05]  /*34c0*/  BSYNC B1 ;  /* 0x0000000000017941 */ /* 0x000fea0003800000 */
.L_x_82:
        /* <DEDUP_REMOVED lines=9> */
.L_x_85:
[----:B------:R-:W-:Y:S05]  /*3560*/  BSYNC B1 ;  /* 0x0000000000017941 */ /* 0x000fea0003800000 */
.L_x_84:
        /* <DEDUP_REMOVED lines=10> */
.L_x_87:
[----:B------:R-:W-:Y:S05]  /*3610*/  BSYNC B1 ;  /* 0x0000000000017941 */ /* 0x000fea0003800000 */
.L_x_86:
        /* <DEDUP_REMOVED lines=10> */
.L_x_89:
[----:B------:R-:W-:Y:S05]  /*36c0*/  BSYNC B1 ;  /* 0x0000000000017941 */ /* 0x000fea0003800000 */
.L_x_88:
        /* <DEDUP_REMOVED lines=9> */
.L_x_91:
[----:B------:R-:W-:Y:S05]  /*3760*/  BSYNC B1 ;  /* 0x0000000000017941 */ /* 0x000fea0003800000 */
.L_x_90:
        /* <DEDUP_REMOVED lines=9> */
.L_x_93:
[----:B------:R-:W-:Y:S05]  /*3800*/  BSYNC B1 ;  /* 0x0000000000017941 */ /* 0x000fea0003800000 */
.L_x_92:
        /* <DEDUP_REMOVED lines=10> */
.L_x_95:
[----:B------:R-:W-:Y:S05]  /*38b0*/  BSYNC B1 ;  /* 0x0000000000017941 */ /* 0x000fea0003800000 */
.L_x_94:
        /* <DEDUP_REMOVED lines=10> */
.L_x_97:
[----:B------:R-:W-:Y:S05]  /*3960*/  BSYNC B1 ;  /* 0x0000000000017941 */ /* 0x000fea0003800000 */
.L_x_96:
        /* <DEDUP_REMOVED lines=9> */
.L_x_99:
[----:B------:R-:W-:Y:S05]  /*3a00*/  BSYNC B1 ;  /* 0x0000000000017941 */ /* 0x000fea0003800000 */
.L_x_98:
        /* <DEDUP_REMOVED lines=9> */
.L_x_101:
[----:B------:R-:W-:Y:S05]  /*3aa0*/  BSYNC B1 ;  /* 0x0000000000017941 */ /* 0x000fea0003800000 */
.L_x_100:
        /* <DEDUP_REMOVED lines=10> */
.L_x_103:
[----:B------:R-:W-:Y:S05]  /*3b50*/  BSYNC B1 ;  /* 0x0000000000017941 */ /* 0x000fea0003800000 */
.L_x_102:
        /* <DEDUP_REMOVED lines=10> */
.L_x_105:
[----:B------:R-:W-:Y:S05]  /*3c00*/  BSYNC B1 ;  /* 0x0000000000017941 */ /* 0x000fea0003800000 */
.L_x_104:
        /* <DEDUP_REMOVED lines=9> */
.L_x_107:
[----:B------:R-:W-:Y:S05]  /*3ca0*/  BSYNC B1 ;  /* 0x0000000000017941 */ /* 0x000fea0003800000 */
.L_x_106:
        /* <DEDUP_REMOVED lines=9> */
.L_x_109:
[----:B------:R-:W-:Y:S05]  /*3d40*/  BSYNC B1 ;  /* 0x0000000000017941 */ /* 0x000fea0003800000 */
.L_x_108:
        /* <DEDUP_REMOVED lines=10> */
.L_x_111:
[----:B------:R-:W-:Y:S05]  /*3df0*/  BSYNC B1 ;  /* 0x0000000000017941 */ /* 0x000fea0003800000 */
.L_x_110:
        /* <DEDUP_REMOVED lines=10> */
.L_x_113:
[----:B------:R-:W-:Y:S05]  /*3ea0*/  BSYNC B1 ;  /* 0x0000000000017941 */ /* 0x000fea0003800000 */
.L_x_112:
        /* <DEDUP_REMOVED lines=9> */
.L_x_115:
[----:B------:R-:W-:Y:S05]  /*3f40*/  BSYNC B1 ;  /* 0x0000000000017941 */ /* 0x000fea0003800000 */
.L_x_114:
        /* <DEDUP_REMOVED lines=9> */
.L_x_117:
[----:B------:R-:W-:Y:S05]  /*3fe0*/  BSYNC B1 ;  /* 0x0000000000017941 */ /* 0x000fea0003800000 */
.L_x_116:
        /* <DEDUP_REMOVED lines=10> */
.L_x_119:
[----:B------:R-:W-:Y:S05]  /*4090*/  BSYNC B1 ;  /* 0x0000000000017941 */ /* 0x000fea0003800000 */
.L_x_118:
        /* <DEDUP_REMOVED lines=10> */
.L_x_121:
[----:B------:R-:W-:Y:S05]  /*4140*/  BSYNC B1 ;  /* 0x0000000000017941 */ /* 0x000fea0003800000 */
.L_x_120:
        /* <DEDUP_REMOVED lines=9> */
.L_x_123:
[----:B------:R-:W-:Y:S05]  /*41e0*/  BSYNC B1 ;  /* 0x0000000000017941 */ /* 0x000fea0003800000 */
.L_x_122:
        /* <DEDUP_REMOVED lines=9> */
.L_x_125:
[----:B------:R-:W-:Y:S05]  /*4280*/  BSYNC B1 ;  /* 0x0000000000017941 */ /* 0x000fea0003800000 */
.L_x_124:
        /* <DEDUP_REMOVED lines=10> */
.L_x_127:
[----:B------:R-:W-:Y:S05]  /*4330*/  BSYNC B1 ;  /* 0x0000000000017941 */ /* 0x000fea0003800000 */
.L_x_126:
        /* <DEDUP_REMOVED lines=10> */
.L_x_129:
[----:B------:R-:W-:Y:S05]  /*43e0*/  BSYNC B1 ;  /* 0x0000000000017941 */ /* 0x000fea0003800000 */
.L_x_128:
        /* <DEDUP_REMOVED lines=9> */
.L_x_131:
[----:B------:R-:W-:Y:S05]  /*4480*/  BSYNC B1 ;  /* 0x0000000000017941 */ /* 0x000fea0003800000 */
.L_x_130:
        /* <DEDUP_REMOVED lines=9> */
.L_x_133:
[----:B------:R-:W-:Y:S05]  /*4520*/  BSYNC B1 ;  /* 0x0000000000017941 */ /* 0x000fea0003800000 */
.L_x_132:
        /* <DEDUP_REMOVED lines=10> */
.L_x_135:
[----:B------:R-:W-:Y:S05]  /*45d0*/  BSYNC B1 ;  /* 0x0000000000017941 */ /* 0x000fea0003800000 */
.L_x_134:
        /* <DEDUP_REMOVED lines=10> */
.L_x_137:
[----:B------:R-:W-:Y:S05]  /*4680*/  BSYNC B1 ;  /* 0x0000000000017941 */ /* 0x000fea0003800000 */
.L_x_136:
        /* <DEDUP_REMOVED lines=9> */
.L_x_139:
[----:B------:R-:W-:Y:S05]  /*4720*/  BSYNC B1 ;  /* 0x0000000000017941 */ /* 0x000fea0003800000 */
.L_x_138:
        /* <DEDUP_REMOVED lines=9> */
.L_x_141:
[----:B------:R-:W-:Y:S05]  /*47c0*/  BSYNC B1 ;  /* 0x0000000000017941 */ /* 0x000fea0003800000 */
.L_x_140:
        /* <DEDUP_REMOVED lines=10> */
.L_x_143:
[----:B------:R-:W-:Y:S05]  /*4870*/  BSYNC B1 ;  /* 0x0000000000017941 */ /* 0x000fea0003800000 */
.L_x_142:
        /* <DEDUP_REMOVED lines=10> */
.L_x_145:
[----:B------:R-:W-:Y:S05]  /*4920*/  BSYNC B1 ;  /* 0x0000000000017941 */ /* 0x000fea0003800000 */
.L_x_144:
        /* <DEDUP_REMOVED lines=9> */
.L_x_147:
[----:B------:R-:W-:Y:S05]  /*49c0*/  BSYNC B1 ;  /* 0x0000000000017941 */ /* 0x000fea0003800000 */
.L_x_146:
        /* <DEDUP_REMOVED lines=9> */
.L_x_149:
[----:B------:R-:W-:Y:S05]  /*4a60*/  BSYNC B1 ;  /* 0x0000000000017941 */ /* 0x000fea0003800000 */
.L_x_148:
        /* <DEDUP_REMOVED lines=10> */
.L_x_151:
[----:B------:R-:W-:Y:S05]  /*4b10*/  BSYNC B1 ;  /* 0x0000000000017941 */ /* 0x000fea0003800000 */
.L_x_150:
        /* <DEDUP_REMOVED lines=10> */
.L_x_153:
[----:B------:R-:W-:Y:S05]  /*4bc0*/  BSYNC B1 ;  /* 0x0000000000017941 */ /* 0x000fea0003800000 */
.L_x_152:
        /* <DEDUP_REMOVED lines=9> */
.L_x_155:
[----:B------:R-:W-:Y:S05]  /*4c60*/  BSYNC B1 ;  /* 0x0000000000017941 */ /* 0x000fea0003800000 */
.L_x_154:
        /* <DEDUP_REMOVED lines=9> */
.L_x_157:
[----:B------:R-:W-:Y:S05]  /*4d00*/  BSYNC B1 ;  /* 0x0000000000017941 */ /* 0x000fea0003800000 */
.L_x_156:
        /* <DEDUP_REMOVED lines=10> */
.L_x_159:
[----:B------:R-:W-:Y:S05]  /*4db0*/  BSYNC B1 ;  /* 0x0000000000017941 */ /* 0x000fea0003800000 */
.L_x_158:
        /* <DEDUP_REMOVED lines=10> */
.L_x_161:
[----:B------:R-:W-:Y:S05]  /*4e60*/  BSYNC B1 ;  /* 0x0000000000017941 */ /* 0x000fea0003800000 */
.L_x_160:
        /* <DEDUP_REMOVED lines=9> */
.L_x_163:
[----:B------:R-:W-:Y:S05]  /*4f00*/  BSYNC B1 ;  /* 0x0000000000017941 */ /* 0x000fea0003800000 */
.L_x_162:
        /* <DEDUP_REMOVED lines=9> */
.L_x_165:
[----:B------:R-:W-:Y:S05]  /*4fa0*/  BSYNC B1 ;  /* 0x0000000000017941 */ /* 0x000fea0003800000 */
.L_x_164:
        /* <DEDUP_REMOVED lines=10> */
.L_x_167:
[----:B------:R-:W-:Y:S05]  /*5050*/  BSYNC B1 ;  /* 0x0000000000017941 */ /* 0x000fea0003800000 */
.L_x_166:
        /* <DEDUP_REMOVED lines=10> */
.L_x_169:
[----:B------:R-:W-:Y:S05]  /*5100*/  BSYNC B1 ;  /* 0x0000000000017941 */ /* 0x000fea0003800000 */
.L_x_168:
        /* <DEDUP_REMOVED lines=9> */
.L_x_171:
[----:B------:R-:W-:Y:S05]  /*51a0*/  BSYNC B1 ;  /* 0x0000000000017941 */ /* 0x000fea0003800000 */
.L_x_170:
        /* <DEDUP_REMOVED lines=9> */
.L_x_173:
[----:B------:R-:W-:Y:S05]  /*5240*/  BSYNC B1 ;  /* 0x0000000000017941 */ /* 0x000fea0003800000 */
.L_x_172:
        /* <DEDUP_REMOVED lines=10> */
.L_x_175:
[----:B------:R-:W-:Y:S05]  /*52f0*/  BSYNC B1 ;  /* 0x0000000000017941 */ /* 0x000fea0003800000 */
.L_x_174:
        /* <DEDUP_REMOVED lines=10> */
.L_x_177:
[----:B------:R-:W-:Y:S05]  /*53a0*/  BSYNC B1 ;  /* 0x0000000000017941 */ /* 0x000fea0003800000 */
.L_x_176:
        /* <DEDUP_REMOVED lines=9> */
.L_x_179:
[----:B------:R-:W-:Y:S05]  /*5440*/  BSYNC B1 ;  /* 0x0000000000017941 */ /* 0x000fea0003800000 */
.L_x_178:
        /* <DEDUP_REMOVED lines=9> */
.L_x_181:
[----:B------:R-:W-:Y:S05]  /*54e0*/  BSYNC B1 ;  /* 0x0000000000017941 */ /* 0x000fea0003800000 */
.L_x_180:
        /* <DEDUP_REMOVED lines=10> */
.L_x_183:
[----:B------:R-:W-:Y:S05]  /*5590*/  BSYNC B1 ;  /* 0x0000000000017941 */ /* 0x000fea0003800000 */
.L_x_182:
        /* <DEDUP_REMOVED lines=10> */
.L_x_185:
[----:B------:R-:W-:Y:S05]  /*5640*/  BSYNC B1 ;  /* 0x0000000000017941 */ /* 0x000fea0003800000 */
.L_x_184:
        /* <DEDUP_REMOVED lines=9> */
.L_x_187:
[----:B------:R-:W-:Y:S05]  /*56e0*/  BSYNC B1 ;  /* 0x0000000000017941 */ /* 0x000fea0003800000 */
.L_x_186:
        /* <DEDUP_REMOVED lines=9> */
.L_x_189:
[----:B------:R-:W-:Y:S05]  /*5780*/  BSYNC B1 ;  /* 0x0000000000017941 */ /* 0x000fea0003800000 */
.L_x_188:
        /* <DEDUP_REMOVED lines=10> */
.L_x_191:
[----:B------:R-:W-:Y:S05]  /*5830*/  BSYNC B1 ;  /* 0x0000000000017941 */ /* 0x000fea0003800000 */
.L_x_190:
        /* <DEDUP_REMOVED lines=10> */
.L_x_193:
[----:B------:R-:W-:Y:S05]  /*58e0*/  BSYNC B1 ;  /* 0x0000000000017941 */ /* 0x000fea0003800000 */
.L_x_192:
        /* <DEDUP_REMOVED lines=9> */
.L_x_195:
[----:B------:R-:W-:Y:S05]  /*5980*/  BSYNC B1 ;  /* 0x0000000000017941 */ /* 0x000fea0003800000 */
.L_x_194:
        /* <DEDUP_REMOVED lines=9> */
.L_x_197:
[----:B------:R-:W-:Y:S05]  /*5a20*/  BSYNC B1 ;  /* 0x0000000000017941 */ /* 0x000fea0003800000 */
.L_x_196:
        /* <DEDUP_REMOVED lines=10> */
.L_x_199:
[----:B------:R-:W-:Y:S05]  /*5ad0*/  BSYNC B1 ;  /* 0x0000000000017941 */ /* 0x000fea0003800000 */
.L_x_198:
        /* <DEDUP_REMOVED lines=10> */
.L_x_201:
[----:B------:R-:W-:Y:S05]  /*5b80*/  BSYNC B1 ;  /* 0x0000000000017941 */ /* 0x000fea0003800000 */
.L_x_200:
        /* <DEDUP_REMOVED lines=9> */
.L_x_203:
[----:B------:R-:W-:Y:S05]  /*5c20*/  BSYNC B1 ;  /* 0x0000000000017941 */ /* 0x000fea0003800000 */
.L_x_202:
        /* <DEDUP_REMOVED lines=9> */
.L_x_205:
[----:B------:R-:W-:Y:S05]  /*5cc0*/  BSYNC B1 ;  /* 0x0000000000017941 */ /* 0x000fea0003800000 */
.L_x_204:
        /* <DEDUP_REMOVED lines=10> */
.L_x_207:
[----:B------:R-:W-:Y:S05]  /*5d70*/  BSYNC B1 ;  /* 0x0000000000017941 */ /* 0x000fea0003800000 */
.L_x_206:
        /* <DEDUP_REMOVED lines=10> */
.L_x_209:
[----:B------:R-:W-:Y:S05]  /*5e20*/  BSYNC B1 ;  /* 0x0000000000017941 */ /* 0x000fea0003800000 */
.L_x_208:
        /* <DEDUP_REMOVED lines=9> */
.L_x_211:
[----:B------:R-:W-:Y:S05]  /*5ec0*/  BSYNC B1 ;  /* 0x0000000000017941 */ /* 0x000fea0003800000 */
.L_x_210:
        /* <DEDUP_REMOVED lines=9> */
.L_x_213:
[----:B------:R-:W-:Y:S05]  /*5f60*/  BSYNC B1 ;  /* 0x0000000000017941 */ /* 0x000fea0003800000 */
.L_x_212:
        /* <DEDUP_REMOVED lines=10> */
.L_x_215:
[----:B------:R-:W-:Y:S05]  /*6010*/  BSYNC B1 ;  /* 0x0000000000017941 */ /* 0x000fea0003800000 */
.L_x_214:
        /* <DEDUP_REMOVED lines=10> */
.L_x_217:
[----:B------:R-:W-:Y:S05]  /*60c0*/  BSYNC B1 ;  /* 0x0000000000017941 */ /* 0x000fea0003800000 */
.L_x_216:
        /* <DEDUP_REMOVED lines=9> */
.L_x_219:
[----:B------:R-:W-:Y:S05]  /*6160*/  BSYNC B1 ;  /* 0x0000000000017941 */ /* 0x000fea0003800000 */
.L_x_218:
        /* <DEDUP_REMOVED lines=9> */
.L_x_221:
[----:B------:R-:W-:Y:S05]  /*6200*/  BSYNC B1 ;  /* 0x0000000000017941 */ /* 0x000fea0003800000 */
.L_x_220:
        /* <DEDUP_REMOVED lines=10> */
.L_x_223:
[----:B------:R-:W-:Y:S05]  /*62b0*/  BSYNC B1 ;  /* 0x0000000000017941 */ /* 0x000fea0003800000 */
.L_x_222:
        /* <DEDUP_REMOVED lines=10> */
.L_x_225:
[----:B------:R-:W-:Y:S05]  /*6360*/  BSYNC B1 ;  /* 0x0000000000017941 */ /* 0x000fea0003800000 */
.L_x_224:
        /* <DEDUP_REMOVED lines=9> */
.L_x_227:
[----:B------:R-:W-:Y:S05]  /*6400*/  BSYNC B1 ;  /* 0x0000000000017941 */ /* 0x000fea0003800000 */
.L_x_226:
        /* <DEDUP_REMOVED lines=9> */
.L_x_229:
[----:B------:R-:W-:Y:S05]  /*64a0*/  BSYNC B1 ;  /* 0x0000000000017941 */ /* 0x000fea0003800000 */
.L_x_228:
        /* <DEDUP_REMOVED lines=10> */
.L_x_231:
[----:B------:R-:W-:Y:S05]  /*6550*/  BSYNC B1 ;  /* 0x0000000000017941 */ /* 0x000fea0003800000 */
.L_x_230:
        /* <DEDUP_REMOVED lines=10> */
.L_x_233:
[----:B------:R-:W-:Y:S05]  /*6600*/  BSYNC B1 ;  /* 0x0000000000017941 */ /* 0x000fea0003800000 */
.L_x_232:
        /* <DEDUP_REMOVED lines=9> */
.L_x_235:
[----:B------:R-:W-:Y:S05]  /*66a0*/  BSYNC B1 ;  /* 0x0000000000017941 */ /* 0x000fea0003800000 */
.L_x_234:
        /* <DEDUP_REMOVED lines=9> */
.L_x_237:
[----:B------:R-:W-:Y:S05]  /*6740*/  BSYNC B1 ;  /* 0x0000000000017941 */ /* 0x000fea0003800000 */
.L_x_236:
        /* <DEDUP_REMOVED lines=10> */
.L_x_239:
[----:B------:R-:W-:Y:S05]  /*67f0*/  BSYNC B1 ;  /* 0x0000000000017941 */ /* 0x000fea0003800000 */
.L_x_238:
        /* <DEDUP_REMOVED lines=10> */
.L_x_241:
[----:B------:R-:W-:Y:S05]  /*68a0*/  BSYNC B1 ;  /* 0x0000000000017941 */ /* 0x000fea0003800000 */
.L_x_240:
        /* <DEDUP_REMOVED lines=9> */
.L_x_243:
[----:B------:R-:W-:Y:S05]  /*6940*/  BSYNC B1 ;  /* 0x0000000000017941 */ /* 0x000fea0003800000 */
.L_x_242:
        /* <DEDUP_REMOVED lines=9> */
.L_x_245:
[----:B------:R-:W-:Y:S05]  /*69e0*/  BSYNC B1 ;  /* 0x0000000000017941 */ /* 0x000fea0003800000 */
.L_x_244:
        /* <DEDUP_REMOVED lines=10> */
.L_x_247:
[----:B------:R-:W-:Y:S05]  /*6a90*/  BSYNC B1 ;  /* 0x0000000000017941 */ /* 0x000fea0003800000 */
.L_x_246:
        /* <DEDUP_REMOVED lines=10> */
.L_x_249:
[----:B------:R-:W-:Y:S05]  /*6b40*/  BSYNC B1 ;  /* 0x0000000000017941 */ /* 0x000fea0003800000 */
.L_x_248:
        /* <DEDUP_REMOVED lines=9> */
.L_x_251:
[----:B------:R-:W-:Y:S05]  /*6be0*/  BSYNC B1 ;  /* 0x0000000000017941 */ /* 0x000fea0003800000 */
.L_x_250:
        /* <DEDUP_REMOVED lines=9> */
.L_x_253:
[----:B------:R-:W-:Y:S05]  /*6c80*/  BSYNC B1 ;  /* 0x0000000000017941 */ /* 0x000fea0003800000 */
.L_x_252:
        /* <DEDUP_REMOVED lines=10> */
.L_x_255:
[----:B------:R-:W-:Y:S05]  /*6d30*/  BSYNC B1 ;  /* 0x0000000000017941 */ /* 0x000fea0003800000 */
.L_x_254:
        /* <DEDUP_REMOVED lines=10> */
.L_x_257:
[----:B------:R-:W-:Y:S05]  /*6de0*/  BSYNC B1 ;  /* 0x0000000000017941 */ /* 0x000fea0003800000 */
.L_x_256:
        /* <DEDUP_REMOVED lines=9> */
.L_x_259:
[----:B------:R-:W-:Y:S05]  /*6e80*/  BSYNC B1 ;  /* 0x0000000000017941 */ /* 0x000fea0003800000 */
.L_x_258:
        /* <DEDUP_REMOVED lines=9> */
.L_x_261:
[----:B------:R-:W-:Y:S05]  /*6f20*/  BSYNC B1 ;  /* 0x0000000000017941 */ /* 0x000fea0003800000 */
.L_x_260:
        /* <DEDUP_REMOVED lines=10> */
.L_x_263:
[----:B------:R-:W-:Y:S05]  /*6fd0*/  BSYNC B1 ;  /* 0x0000000000017941 */ /* 0x000fea0003800000 */
.L_x_262:
        /* <DEDUP_REMOVED lines=10> */
.L_x_265:
[----:B------:R-:W-:Y:S05]  /*7080*/  BSYNC B1 ;  /* 0x0000000000017941 */ /* 0x000fea0003800000 */
.L_x_264:
        /* <DEDUP_REMOVED lines=9> */
.L_x_267:
[----:B------:R-:W-:Y:S05]  /*7120*/  BSYNC B1 ;  /* 0x0000000000017941 */ /* 0x000fea0003800000 */
.L_x_266:
        /* <DEDUP_REMOVED lines=9> */
.L_x_269:
[----:B------:R-:W-:Y:S05]  /*71c0*/  BSYNC B1 ;  /* 0x0000000000017941 */ /* 0x000fea0003800000 */
.L_x_268:
        /* <DEDUP_REMOVED lines=10> */
.L_x_271:
[----:B------:R-:W-:Y:S05]  /*7270*/  BSYNC B1 ;  /* 0x0000000000017941 */ /* 0x000fea0003800000 */
.L_x_270:
        /* <DEDUP_REMOVED lines=10> */
.L_x_273:
[----:B------:R-:W-:Y:S05]  /*7320*/  BSYNC B1 ;  /* 0x0000000000017941 */ /* 0x000fea0003800000 */
.L_x_272:
        /* <DEDUP_REMOVED lines=9> */
.L_x_275:
[----:B------:R-:W-:Y:S05]  /*73c0*/  BSYNC B1 ;  /* 0x0000000000017941 */ /* 0x000fea0003800000 */
.L_x_274:
        /* <DEDUP_REMOVED lines=9> */
.L_x_277:
[----:B------:R-:W-:Y:S05]  /*7460*/  BSYNC B1 ;  /* 0x0000000000017941 */ /* 0x000fea0003800000 */
.L_x_276:
        /* <DEDUP_REMOVED lines=10> */
.L_x_279:
[----:B------:R-:W-:Y:S05]  /*7510*/  BSYNC B1 ;  /* 0x0000000000017941 */ /* 0x000fea0003800000 */
.L_x_278:
        /* <DEDUP_REMOVED lines=10> */
.L_x_281:
[----:B------:R-:W-:Y:S05]  /*75c0*/  BSYNC B1 ;  /* 0x0000000000017941 */ /* 0x000fea0003800000 */
.L_x_280:
[----:B01-3-5:R-:W-:Y:S01]  /*75d0*/  LOP3.LUT R7, R19, 0xffffe000, RZ, 0xc0, !PT ;  /* 0xffffe00013077812 */ /* 0x02bfe200078ec0ff */
        /* <DEDUP_REMOVED lines=8> */
.L_x_283:
[----:B------:R-:W-:Y:S05]  /*7660*/  BSYNC B1 ;  /* 0x0000000000017941 */ /* 0x000fea0003800000 */
.L_x_282:
[----:B0---45:R-:W-:Y:S01]  /*7670*/  LOP3.LUT R5, R19, 0xffffe000, RZ, 0xc0, !PT ;  /* 0xffffe00013057812 */ /* 0x031fe200078ec0ff */
[----:B------:R-:W-:Y:S01]  /*7680*/  @P1 IMAD.MOV.U32 R4, RZ, RZ, R10 ;  /* 0x000000ffff041224 */ /* 0x000fe200078e000a */
[----:B------:R-:W-:Y:S01]  /*7690*/  ISETP.GT.AND P0, PT, R3, 0x8, P0 ;  /* 0x000000080300780c */ /* 0x000fe20000704270 */
[----:B------:R-:W-:Y:S02]  /*76a0*/  BSSY B1, `(.L_x_284) ;  /* 0x0000008000017945 */ /* 0x000fe40003800000 */
[----:B------:R-:W-:-:S04]  /*76b0*/  FMUL R5, R5, R152 ;  /* 0x0000009805057220 */ /* 0x000fc80000400000 */
[----:B------:R-:W-:Y:S01]  /*76c0*/  FFMA R7, R150, R153, R5 ;  /* 0x0000009996077223 */ /* 0x000fe20000000005 */
[----:B------:R-:W-:-:S04]  /*76d0*/  @P1 IMAD.MOV.U32 R5, RZ, RZ, R11 ;  /* 0x000000ffff051224 */ /* 0x000fc800078e000b */
[----:B------:R-:W-:-:S05]  /*76e0*/  F2FP.TF32.F32.PACK_B R7, R7 ;  /* 0x00000007ff07723e */ /* 0x000fca00024050ff */
[----:B------:R0:W-:Y:S01]  /*76f0*/  @P1 STG.E desc[UR36][R4.64+0x3e0], R7 ;  /* 0x0003e00704001986 */ /* 0x0001e2000c101924 */
[----:B------:R-:W-:Y:S05]  /*7700*/  @!P0 BRA `(.L_x_285) ;  /* 0x0000000000048947 */ /* 0x000fea0003800000 */
[----:B------:R3:W5:Y:S02]  /*7710*/  LDG.E.LTC128B R19, desc[UR36][R8.64+0x3e4] ;  /* 0x0003e42408137981 */ /* 0x000764000c1e1920 */
.L_x_285:
[----:B------:R-:W-:Y:S05]  /*7720*/  BSYNC B1 ;  /* 0x0000000000017941 */ /* 0x000fea0003800000 */
.L_x_284:
[----:B------:R-:W-:Y:S05]  /*7730*/  @!P0 BRA `(.L_x_286) ;  /* 0x0000002400488947 */ /* 0x000fea0003800000 */
[----:B-----5:R-:W-:-:S05]  /*7740*/  LOP3.LUT R19, R19, 0xffffe000, RZ, 0xc0, !PT ;  /* 0xffffe00013137812 */ /* 0x020fca00078ec0ff */
[----:B------:R-:W-:-:S04]  /*7750*/  FMUL R0, R19, R152 ;  /* 0x0000009813007220 */ /* 0x000fc80000400000 */
[----:B------:R-:W-:-:S05]  /*7760*/  FFMA R151, R151, R153, R0 ;  /* 0x0000009997977223 */ /* 0x000fca0000000000 */
[----:B------:R-:W-:-:S05]  /*7770*/  F2FP.TF32.F32.PACK_B R151, R151 ;  /* 0x00000097ff97723e */ /* 0x000fca00024050ff */
[----:B------:R4:W-:Y:S01]  /*7780*/  STG.E desc[UR36][R10.64+0x3e4], R151 ;  /* 0x0003e4970a007986 */ /* 0x0009e2000c101924 */
[----:B------:R-:W-:Y:S05]  /*7790*/  BRA `(.L_x_286) ;  /* 0x0000002400307947 */ /* 0x000fea0003800000 */
.L_x_33:
[----:B------:R-:W-:Y:S01]  /*77a0*/  ISETP.GT.AND P3, PT, R0, 0x1, PT ;  /* 0x000000010000780c */ /* 0x000fe20003f64270 */
[----:B------:R-:W-:Y:S01]  /*77b0*/  ULDC.64 UR4, c[0x0][0x5c0] ;  /* 0x0001700000047ab9 */ /* 0x000fe20000000a00 */
[-C--:B------:R-:W-:Y:S01]  /*77c0*/  FMUL R9, R24, R153.reuse ;  /* 0x0000009918097220 */ /* 0x080fe20000400000 */
[C---:B------:R-:W-:Y:S01]  /*77d0*/  LEA R4, P4, R164.reuse, UR4, 0x2 ;  /* 0x00000004a4047c11 */ /* 0x040fe2000f8810ff */
[-C--:B------:R-:W-:Y:S01]  /*77e0*/  FMUL R25, R25, R153.reuse ;  /* 0x0000009919197220 */ /* 0x080fe20000400000 */
[----:B------:R-:W-:Y:S01]  /*77f0*/  ISETP.GT.AND P0, PT, R3, RZ, P3 ;  /* 0x000000ff0300720c */ /* 0x000fe20001f04270 */
[-C--:B------:R-:W-:Y:S01]  /*7800*/  FMUL R27, R27, R153.reuse ;  /* 0x000000991b1b7220 */ /* 0x080fe20000400000 */
[----:B------:R-:W-:Y:S01]  /*7810*/  LEA.HI.X R5, R164, UR5, R177, 0x2, P4 ;  /* 0x00000005a4057c11 */ /* 0x000fe2000a0f14b1 */
[----:B------:R-:W-:Y:S01]  /*7820*/  FMUL R29, R29, R153 ;  /* 0x000000991d1d7220 */ /* 0x000fe20000400000 */
[----:B------:R-:W-:Y:S01]  /*7830*/  F2FP.TF32.F32.PACK_B R9, R9 ;  /* 0x00000009ff09723e */ /* 0x000fe200024050ff */
[----:B------:R-:W-:Y:S01]  /*7840*/  FMUL R31, R31, R153 ;  /* 0x000000991f1f7220 */ /* 0x000fe20000400000 */
[----:B------:R-:W-:Y:S01]  /*7850*/  F2FP.TF32.F32.PACK_B R25, R25 ;  /* 0x00000019ff19723e */ /* 0x000fe200024050ff */
[-C--:B------:R-:W-:Y:S01]  /*7860*/  FMUL R13, R32, R153.reuse ;  /* 0x00000099200d7220 */ /* 0x080fe20000400000 */
[C---:B------:R-:W-:Y:S01]  /*7870*/  SHF.L.U64.HI R7, R10.reuse, 0x5, R11 ;  /* 0x000000050a077819 */ /* 0x040fe2000001020b */
[----:B------:R0:W-:Y:S01]  /*7880*/  @P2 STG.E desc[UR36][R4.64], R9 ;  /* 0x0000000904002986 */ /* 0x0001e2000c101924 */
[----:B------:R-:W-:Y:S01]  /*7890*/  LEA R6, P4, R10, R4, 0x5 ;  /* 0x000000040a067211 */ /* 0x000fe200078828ff */
[-C--:B------:R-:W-:Y:S01]  /*78a0*/  FMUL R11, R26, R153.reuse ;  /* 0x000000991a0b7220 */ /* 0x080fe20000400000 */
[----:B------:R-:W-:Y:S01]  /*78b0*/  ISETP.GT.AND P1, PT, R3, 0x8, P1 ;  /* 0x000000080300780c */ /* 0x000fe20000f24270 */
[----:B------:R-:W-:Y:S01]  /*78c0*/  @P0 STG.E desc[UR36][R4.64+0x4], R25 ;  /* 0x0000041904000986 */ /* 0x000fe2000c101924 */
[C---:B------:R-:W-:Y:S01]  /*78d0*/  ISETP.GT.AND P2, PT, R0.reuse, 0x8, PT ;  /* 0x000000080000780c */ /* 0x040fe20003f44270 */
[----:B------:R-:W-:Y:S01]  /*78e0*/  IMAD.X R7, R7, 0x1, R5, P4 ;  /* 0x0000000107077824 */ /* 0x000fe200020e0605 */
[----:B------:R-:W-:Y:S01]  /*78f0*/  ISETP.GT.AND P3, PT, R3, 0x8, P3 ;  /* 0x000000080300780c */ /* 0x000fe20001f64270 */
[-C--:B------:R-:W-:Y:S01]  /*7900*/  FMUL R33, R33, R153.reuse ;  /* 0x0000009921217220 */ /* 0x080fe20000400000 */
[----:B------:R-:W-:Y:S01]  /*7910*/  ISETP.GT.AND P0, PT, R0, 0x9, PT ;  /* 0x000000090000780c */ /* 0x000fe20003f04270 */
[-C--:B------:R-:W-:Y:S01]  /*7920*/  FMUL R35, R35, R153.reuse ;  /* 0x0000009923237220 */ /* 0x080fe20000400000 */
[C---:B------:R-:W-:Y:S01]  /*7930*/  ISETP.GT.AND P5, PT, R3.reuse, RZ, P2 ;  /* 0x000000ff0300720c */ /* 0x040fe200017a4270 */
[-C--:B0-----:R-:W-:Y:S01]  /*7940*/  FMUL R9, R28, R153.reuse ;  /* 0x000000991c097220 */ /* 0x081fe20000400000 */
[----:B------:R-:W-:Y:S01]  /*7950*/  ISETP.GT.AND P4, PT, R3, RZ, P0 ;  /* 0x000000ff0300720c */ /* 0x000fe20000784270 */
[----:B------:R-:W-:Y:S01]  /*7960*/  FMUL R37, R37, R153 ;  /* 0x0000009925257220 */ /* 0x000fe20000400000 */
[----:B------:R-:W-:Y:S01]  /*7970*/  F2FP.TF32.F32.PACK_B R11, R11 ;  /* 0x0000000bff0b723e */ /* 0x000fe200024050ff */
[----:B------:R-:W-:Y:S01]  /*7980*/  FMUL R39, R39, R153 ;  /* 0x0000009927277220 */ /* 0x000fe20000400000 */
[----:B------:R-:W-:Y:S01]  /*7990*/  F2FP.TF32.F32.PACK_B R27, R27 ;  /* 0x0000001bff1b723e */ /* 0x000fe200024050ff */
[----:B------:R-:W-:Y:S01]  /*79a0*/  FMUL R41, R41, R153 ;  /* 0x0000009929297220 */ /* 0x000fe20000400000 */
[----:B------:R-:W-:Y:S01]  /*79b0*/  F2FP.TF32.F32.PACK_B R9, R9 ;  /* 0x00000009ff09723e */ /* 0x000fe200024050ff */
[----:B------:R0:W-:Y:S01]  /*79c0*/  @P1 STG.E desc[UR36][R6.64], R11 ;  /* 0x0000000b06001986 */ /* 0x0001e2000c101924 */
[----:B------:R-:W-:Y:S01]  /*79d0*/  F2FP.TF32.F32.PACK_B R29, R29 ;  /* 0x0000001dff1d723e */ /* 0x000fe200024050ff */
[-C--:B------:R-:W-:Y:S01]  /*79e0*/  FMUL R43, R43, R153.reuse ;  /* 0x000000992b2b7220 */ /* 0x080fe20000400000 */
[C---:B------:R-:W-:Y:S01]  /*79f0*/  ISETP.GT.AND P1, PT, R0.reuse, 0x10, PT ;  /* 0x000000100000780c */ /* 0x040fe20003f24270 */
[----:B------:R-:W-:Y:S01]  /*7a00*/  @P3 STG.E desc[UR36][R6.64+0x4], R27 ;  /* 0x0000041b06003986 */ /* 0x000fe2000c101924 */
[----:B------:R-:W-:Y:S01]  /*7a10*/  ISETP.GT.AND P3, PT, R0, 0x11, PT ;  /* 0x000000110000780c */ /* 0x000fe20003f64270 */
[-C--:B------:R-:W-:Y:S01]  /*7a20*/  FMUL R45, R45, R153.reuse ;  /* 0x000000992d2d7220 */ /* 0x080fe20000400000 */
[C---:B------:R-:W-:Y:S01]  /*7a30*/  ISETP.GT.AND P2, PT, R3.reuse, 0x8, P2 ;  /* 0x000000080300780c */ /* 0x040fe20001744270 */
[----:B------:R1:W-:Y:S01]  /*7a40*/  @P5 STG.E desc[UR36][R4.64+0x20], R9 ;  /* 0x0000200904005986 */ /* 0x0003e2000c101924 */
[----:B------:R-:W-:Y:S01]  /*7a50*/  ISETP.GT.AND P0, PT, R3, 0x8, P0 ;  /* 0x000000080300780c */ /* 0x000fe20000704270 */
[-C--:B------:R-:W-:Y:S01]  /*7a60*/  FMUL R47, R47, R153.reuse ;  /* 0x000000992f2f7220 */ /* 0x080fe20000400000 */
[C---:B------:R-:W-:Y:S01]  /*7a70*/  ISETP.GT.AND P5, PT, R3.reuse, RZ, P1 ;  /* 0x000000ff0300720c */ /* 0x040fe20000fa4270 */
[----:B------:R-:W-:Y:S01]  /*7a80*/  @P4 STG.E desc[UR36][R4.64+0x24], R29 ;  /* 0x0000241d04004986 */ /* 0x000fe2000c101924 */
        /* <DEDUP_REMOVED lines=8> */
[----:B-1----:R-:W-:Y:S01]  /*7b10*/  FMUL R9, R34, R153 ;  /* 0x0000009922097220 */ /* 0x002fe20000400000 */
[----:B------:R-:W-:Y:S01]  /*7b20*/  F2FP.TF32.F32.PACK_B R33, R33 ;  /* 0x00000021ff21723e */ /* 0x000fe200024050ff */
[----:B------:R0:W-:Y:S01]  /*7b30*/  @P2 STG.E desc[UR36][R6.64+0x20], R11 ;  /* 0x0000200b06002986 */ /* 0x0001e2000c101924 */
[----:B------:R-:W-:Y:S01]  /*7b40*/  ISETP.GT.AND P1, PT, R3, 0x8, P1 ;  /* 0x000000080300780c */ /* 0x000fe20000f24270 */
[-C--:B------:R-:W-:Y:S01]  /*7b50*/  FMUL R55, R55, R153.reuse ;  /* 0x0000009937377220 */ /* 0x080fe20000400000 */
[C---:B------:R-:W-:Y:S01]  /*7b60*/  ISETP.GT.AND P2, PT, R0.reuse, 0x19, PT ;  /* 0x000000190000780c */ /* 0x040fe20003f44270 */
[----:B------:R-:W-:Y:S01]  /*7b70*/  @P0 STG.E desc[UR36][R6.64+0x24], R31 ;  /* 0x0000241f06000986 */ /* 0x000fe2000c101924 */
[----:B------:R-:W-:Y:S01]  /*7b80*/  ISETP.GT.AND P0, PT, R0, 0x18, PT ;  /* 0x000000180000780c */ /* 0x000fe20003f04270 */
[----:B------:R-:W-:Y:S01]  /*7b90*/  FMUL R57, R57, R153 ;  /* 0x0000009939397220 */ /* 0x000fe20000400000 */
[----:B------:R-:W-:Y:S01]  /*7ba0*/  F2FP.TF32.F32.PACK_B R9, R9 ;  /* 0x00000009ff09723e */ /* 0x000fe200024050ff */
[----:B------:R1:W-:Y:S01]  /*7bb0*/  @P5 STG.E desc[UR36][R4.64+0x40], R13 ;  /* 0x0000400d04005986 */ /* 0x0003e2000c101924 */
[----:B------:R-:W-:Y:S01]  /*7bc0*/  ISETP.GT.AND P5, PT, R3, RZ, P0 ;  /* 0x000000ff0300720c */ /* 0x000fe200007a4270 */
[----:B------:R-:W-:Y:S01]  /*7bd0*/  FMUL R59, R59, R153 ;  /* 0x000000993b3b7220 */ /* 0x000fe20000400000 */
[----:B------:R-:W-:Y:S01]  /*7be0*/  F2FP.TF32.F32.PACK_B R35, R35 ;  /* 0x00000023ff23723e */ /* 0x000fe200024050ff */
[----:B------:R-:W-:Y:S01]  /*7bf0*/  @P4 STG.E desc[UR36][R4.64+0x44], R33 ;  /* 0x0000442104004986 */ /* 0x000fe2000c101924 */
[C---:B------:R-:W-:Y:S01]  /*7c00*/  ISETP.GT.AND P4, PT, R3.reuse, 0x8, P3 ;  /* 0x000000080300780c */ /* 0x040fe20001f84270 */
[----:B0-----:R-:W-:Y:S01]  /*7c10*/  FMUL R11, R36, R153 ;  /* 0x00000099240b7220 */ /* 0x001fe20000400000 */
[----:B------:R-:W-:Y:S01]  /*7c20*/  ISETP.GT.AND P3, PT, R3, RZ, P2 ;  /* 0x000000ff0300720c */ /* 0x000fe20001764270 */
[----:B------:R0:W-:Y:S01]  /*7c30*/  @P1 STG.E desc[UR36][R6.64+0x40], R9 ;  /* 0x0000400906001986 */ /* 0x0001e2000c101924 */
[----:B------:R-:W-:Y:S01]  /*7c40*/  F2FP.TF32.F32.PACK_B R37, R37 ;  /* 0x00000025ff25723e */ /* 0x000fe200024050ff */
[----:B------:R-:W-:Y:S01]  /*7c50*/  FMUL R61, R61, R153 ;  /* 0x000000993d3d7220 */ /* 0x000fe20000400000 */
[----:B------:R-:W-:Y:S01]  /*7c60*/  F2FP.TF32.F32.PACK_B R11, R11 ;  /* 0x0000000bff0b723e */ /* 0x000fe200024050ff */
[-C--:B-1----:R-:W-:Y:S01]  /*7c70*/  FMUL R13, R40, R153.reuse ;  /* 0x00000099280d7220 */ /* 0x082fe20000400000 */
[----:B------:R-:W-:Y:S01]  /*7c80*/  ISETP.GT.AND P1, PT, R0, 0x20, PT ;  /* 0x000000200000780c */ /* 0x000fe20003f24270 */
[-C--:B------:R-:W-:Y:S01]  /*7c90*/  FMUL R63, R63, R153.reuse ;  /* 0x000000993f3f7220 */ /* 0x080fe20000400000 */
[----:B------:R-:W-:Y:S01]  /*7ca0*/  ISETP.GT.AND P0, PT, R3, 0x8, P0 ;  /* 0x000000080300780c */ /* 0x000fe20000704270 */
[----:B------:R-:W-:Y:S01]  /*7cb0*/  FMUL R65, R65, R153 ;  /* 0x0000009941417220 */ /* 0x000fe20000400000 */
[----:B------:R-:W-:Y:S01]  /*7cc0*/  F2FP.TF32.F32.PACK_B R39, R39 ;  /* 0x00000027ff27723e */ /* 0x000fe200024050ff */
[----:B------:R-:W-:Y:S01]  /*7cd0*/  @P4 STG.E desc[UR36][R6.64+0x44], R35 ;  /* 0x0000442306004986 */ /* 0x000fe2000c101924 */
[C---:B------:R-:W-:Y:S01]  /*7ce0*/  ISETP.GT.AND P4, PT, R3.reuse, 0x8, P2 ;  /* 0x000000080300780c */ /* 0x040fe20001784270 */
[-C--:B0-----:R-:W-:Y:S01]  /*7cf0*/  FMUL R9, R38, R153.reuse ;  /* 0x0000009926097220 */ /* 0x081fe20000400000 */
[C---:B------:R-:W-:Y:S01]  /*7d00*/  ISETP.GT.AND P2, PT, R0.reuse, 0x21, PT ;  /* 0x000000210000780c */ /* 0x040fe20003f44270 */
[----:B------:R0:W-:Y:S01]  /*7d10*/  @P5 STG.E desc[UR36][R4.64+0x60], R11 ;  /* 0x0000600b04005986 */ /* 0x0001e2000c101924 */
[----:B------:R-:W-:Y:S01]  /*7d20*/  ISETP.GT.AND P5, PT, R3, RZ, P1 ;  /* 0x000000ff0300720c */ /* 0x000fe20000fa4270 */
[----:B------:R-:W-:Y:S01]  /*7d30*/  FMUL R67, R67, R153 ;  /* 0x0000009943437220 */ /* 0x000fe20000400000 */
[----:B------:R-:W-:Y:S01]  /*7d40*/  F2FP.TF32.F32.PACK_B R9, R9 ;  /* 0x00000009ff09723e */ /* 0x000fe200024050ff */
[----:B------:R-:W-:Y:S01]  /*7d50*/  @P3 STG.E desc[UR36][R4.64+0x64], R37 ;  /* 0x0000642504003986 */ /* 0x000fe2000c101924 */
[----:B------:R-:W-:Y:S01]  /*7d60*/  ISETP.GT.AND P3, PT, R3, RZ, P2 ;  /* 0x000000ff0300720c */ /* 0x000fe20001764270 */
[----:B------:R-:W-:Y:S01]  /*7d70*/  FMUL R69, R69, R153 ;  /* 0x0000009945457220 */ /* 0x000fe20000400000 */
[----:B------:R-:W-:Y:S01]  /*7d80*/  F2FP.TF32.F32.PACK_B R13, R13 ;  /* 0x0000000dff0d723e */ /* 0x000fe200024050ff */
[----:B------:R1:W-:Y:S01]  /*7d90*/  @P0 STG.E desc[UR36][R6.64+0x60], R9 ;  /* 0x0000600906000986 */ /* 0x0003e2000c101924 */
[----:B------:R-:W-:Y:S01]  /*7da0*/  F2FP.TF32.F32.PACK_B R41, R41 ;  /* 0x00000029ff29723e */ /* 0x000fe200024050ff */
[-C--:B------:R-:W-:Y:S01]  /*7db0*/  FMUL R71, R71, R153.reuse ;  /* 0x0000009947477220 */ /* 0x080fe20000400000 */
[----:B------:R-:W-:Y:S01]  /*7dc0*/  ISETP.GT.AND P0, PT, R0, 0x28, PT ;  /* 0x000000280000780c */ /* 0x000fe20003f04270 */
[----:B------:R-:W-:Y:S01]  /*7dd0*/  @P4 STG.E desc[UR36][R6.64+0x64], R39 ;  /* 0x0000642706004986 */ /* 0x000fe2000c101924 */
[C---:B------:R-:W-:Y:S01]  /*7de0*/  ISETP.GT.AND P1, PT, R3.reuse, 0x8, P1 ;  /* 0x000000080300780c */ /* 0x040fe20000f24270 */
[-C--:B0-----:R-:W-:Y:S01]  /*7df0*/  FMUL R11, R44, R153.reuse ;  /* 0x000000992c0b7220 */ /* 0x081fe20000400000 */
[----:B------:R-:W-:Y:S01]  /*7e00*/  ISETP.GT.AND P4, PT, R3, 0x8, P2 ;  /* 0x000000080300780c */ /* 0x000fe20001784270 */
[----:B------:R0:W-:Y:S01]  /*7e10*/  @P5 STG.E desc[UR36][R4.64+0x80], R13 ;  /* 0x0000800d04005986 */ /* 0x0001e2000c101924 */
[----:B------:R-:W-:Y:S01]  /*7e20*/  ISETP.GT.AND P2, PT, R0, 0x29, PT ;  /* 0x000000290000780c */ /* 0x000fe20003f44270 */
[-C--:B------:R-:W-:Y:S01]  /*7e30*/  FMUL R73, R73, R153.reuse ;  /* 0x0000009949497220 */ /* 0x080fe20000400000 */
[C---:B------:R-:W-:Y:S01]  /*7e40*/  ISETP.GT.AND P5, PT, R3.reuse, RZ, P0 ;  /* 0x000000ff0300720c */ /* 0x040fe200007a4270 */
[-C--:B-1----:R-:W-:Y:S01]  /*7e50*/  FMUL R9, R42, R153.reuse ;  /* 0x000000992a097220 */ /* 0x082fe20000400000 */
[----:B------:R-:W-:Y:S01]  /*7e60*/  @P3 STG.E desc[UR36][R4.64+0x84], R41 ;  /* 0x0000842904003986 */ /* 0x000fe2000c101924 */
[----:B------:R-:W-:Y:S01]  /*7e70*/  ISETP.GT.AND P3, PT, R3, RZ, P2 ;  /* 0x000000ff0300720c */ /* 0x000fe20001764270 */
[----:B------:R-:W-:Y:S01]  /*7e80*/  FMUL R75, R75, R153 ;  /* 0x000000994b4b7220 */ /* 0x000fe20000400000 */
[----:B------:R-:W-:Y:S01]  /*7e90*/  F2FP.TF32.F32.PACK_B R43, R43 ;  /* 0x0000002bff2b723e */ /* 0x000fe200024050ff */
[----:B------:R-:W-:Y:S01]  /*7ea0*/  FMUL R77, R77, R153 ;  /* 0x000000994d4d7220 */ /* 0x000fe20000400000 */
[----:B------:R-:W-:Y:S01]  /*7eb0*/  F2FP.TF32.F32.PACK_B R9, R9 ;  /* 0x00000009ff09723e */ /* 0x000fe200024050ff */
[----:B------:R-:W-:Y:S01]  /*7ec0*/  FMUL R79, R79, R153 ;  /* 0x000000994f4f7220 */ /* 0x000fe20000400000 */
[----:B------:R-:W-:Y:S01]  /*7ed0*/  F2FP.TF32.F32.PACK_B R11, R11 ;  /* 0x0000000bff0b723e */ /* 0x000fe200024050ff */
[----:B0-----:R-:W-:Y:S01]  /*7ee0*/  FMUL R13, R48, R153 ;  /* 0x00000099300d7220 */ /* 0x001fe20000400000 */
[----:B------:R-:W-:Y:S01]  /*7ef0*/  F2FP.TF32.F32.PACK_B R45, R45 ;  /* 0x0000002dff2d723e */ /* 0x000fe200024050ff */
[----:B------:R0:W-:Y:S01]  /*7f00*/  @P1 STG.E desc[UR36][R6.64+0x80], R9 ;  /* 0x0000800906001986 */ /* 0x0001e2000c101924 */
[C---:B------:R-:W-:Y:S01]  /*7f10*/  ISETP.GT.AND P1, PT, R0.reuse, 0x30, PT ;  /* 0x000000300000780c */ /* 0x040fe20003f24270 */
[-C--:B------:R-:W-:Y:S01]  /*7f20*/  FMUL R81, R81, R153.reuse ;  /* 0x0000009951517220 */ /* 0x080fe20000400000 */
[C---:B------:R-:W-:Y:S01]  /*7f30*/  ISETP.GT.AND P0, PT, R3.reuse, 0x8, P0 ;  /* 0x000000080300780c */ /* 0x040fe20000704270 */
[----:B------:R-:W-:Y:S01]  /*7f40*/  @P4 STG.E desc[UR36][R6.64+0x84], R43 ;  /* 0x0000842b06004986 */ /* 0x000fe2000c101924 */
[----:B------:R-:W-:Y:S01]  /*7f50*/  ISETP.GT.AND P4, PT, R3, 0x8, P2 ;  /* 0x000000080300780c */ /* 0x000fe20001784270 */
[-C--:B------:R-:W-:Y:S01]  /*7f60*/  FMUL R83, R83, R153.reuse ;  /* 0x0000009953537220 */ /* 0x080fe20000400000 */
[----:B------:R-:W-:Y:S01]  /*7f70*/  ISETP.GT.AND P2, PT, R0, 0x31, PT ;  /* 0x000000310000780c */ /* 0x000fe20003f44270 */
[----:B------:R1:W-:Y:S01]  /*7f80*/  @P5 STG.E desc[UR36][R4.64+0xa0], R11 ;  /* 0x0000a00b04005986 */ /* 0x0003e2000c101924 */
[----:B------:R-:W-:Y:S01]  /*7f90*/  ISETP.GT.AND P5, PT, R3, RZ, P1 ;  /* 0x000000ff0300720c */ /* 0x000fe20000fa4270 */
[----:B------:R-:W-:Y:S01]  /*7fa0*/  FMUL R85, R85, R153 ;  /* 0x0000009955557220 */ /* 0x000fe20000400000 */
[----:B------:R-:W-:Y:S01]  /*7fb0*/  F2FP.TF32.F32.PACK_B R47, R47 ;  /* 0x0000002fff2f723e */ /* 0x000fe200024050ff */
[-C--:B0-----:R-:W-:Y:S01]  /*7fc0*/  FMUL R9, R46, R153.reuse ;  /* 0x000000992e097220 */ /* 0x081fe20000400000 */
        /* <DEDUP_REMOVED lines=8> */
[-C--:B-1----:R-:W-:Y:S01]  /*8050*/  FMUL R11, R52, R153.reuse ;  /* 0x00000099340b7220 */ /* 0x082fe20000400000 */
[----:B------:R-:W-:Y:S01]  /*8060*/  ISETP.GT.AND P1, PT, R3, 0x8, P1 ;  /* 0x000000080300780c */ /* 0x000fe20000f24270 */
[----:B------:R0:W-:Y:S01]  /*8070*/  @P0 STG.E desc[UR36][R6.64+0xa0], R9 ;  /* 0x0000a00906000986 */ /* 0x0001e2000c101924 */
[C---:B------:R-:W-:Y:S01]  /*8080*/  ISETP.GT.AND P0, PT, R0.reuse, 0x38, PT ;  /* 0x000000380000780c */ /* 0x040fe20003f04270 */
[----:B------:R-:W-:Y:S01]  /*8090*/  FMUL R93, R93, R153 ;  /* 0x000000995d5d7220 */ /* 0x000fe20000400000 */
[----:B------:R-:W-:Y:S01]  /*80a0*/  F2FP.TF32.F32.PACK_B R51, R51 ;  /* 0x00000033ff33723e */ /* 0x000fe200024050ff */
        /* <DEDUP_REMOVED lines=15> */
[-C--:B------:R-:W-:Y:S01]  /*81a0*/  FMUL R103, R103, R153.reuse ;  /* 0x0000009967677220 */ /* 0x080fe20000400000 */
[----:B------:R-:W-:Y:S01]  /*81b0*/  ISETP.GT.AND P0, PT, R3, 0x8, P0 ;  /* 0x000000080300780c */ /* 0x000fe20000704270 */
[----:B-1----:R-:W-:Y:S01]  /*81c0*/  FMUL R13, R56, R153 ;  /* 0x00000099380d7220 */ /* 0x002fe20000400000 */
[----:B------:R-:W-:Y:S01]  /*81d0*/  F2FP.TF32.F32.PACK_B R55, R55 ;  /* 0x00000037ff37723e */ /* 0x000fe200024050ff */
        /* <DEDUP_REMOVED lines=15> */
[-C--:B------:R-:W-:Y:S01]  /*82d0*/  FMUL R111, R111, R153.reuse ;  /* 0x000000996f6f7220 */ /* 0x080fe20000400000 */
[----:B------:R-:W-:Y:S01]  /*82e0*/  ISETP.GT.AND P1, PT, R3, 0x8, P1 ;  /* 0x000000080300780c */ /* 0x000fe20000f24270 */
[----:B------:R-:W-:Y:S01]  /*82f0*/  FMUL R113, R113, R153 ;  /* 0x0000009971717220 */ /* 0x000fe20000400000 */
[----:B------:R-:W-:Y:S01]  /*8300*/  F2FP.TF32.F32.PACK_B R9, R9 ;  /* 0x00000009ff09723e */ /* 0x000fe200024050ff */
[-C--:B------:R-:W-:Y:S01]  /*8310*/  FMUL R115, R115, R153.reuse ;  /* 0x0000009973737220 */ /* 0x080fe20000400000 */
[----:B-1----:R-:W-:Y:S01]  /*8320*/  FMUL R11, R60, R153 ;  /* 0x000000993c0b7220 */ /* 0x002fe20000400000 */
[----:B------:R-:W-:Y:S01]  /*8330*/  F2FP.TF32.F32.PACK_B R59, R59 ;  /* 0x0000003bff3b723e */ /* 0x000fe200024050ff */
[-C--:B------:R-:W-:Y:S01]  /*8340*/  FMUL R117, R117, R153.reuse ;  /* 0x0000009975757220 */ /* 0x080fe20000400000 */
        /* <DEDUP_REMOVED lines=47> */
[----:B------:R-:W-:Y:S01]  /*8640*/  ISETP.GT.AND P0, PT, R0, 0x58, PT ;  /* 0x000000580000780c */ /* 0x000fe20003f04270 */
[----:B------:R-:W-:Y:S01]  /*8650*/  FMUL R147, R147, R153 ;  /* 0x0000009993937220 */ /* 0x000fe20000400000 */
[----:B------:R-:W-:Y:S01]  /*8660*/  F2FP.TF32.F32.PACK_B R11, R11 ;  /* 0x0000000bff0b723e */ /* 0x000fe200024050ff */
[----:B------:R-:W-:Y:S01]  /*8670*/  @P4 STG.E desc[UR36][R6.64+0x124], R63 ;  /* 0x0001243f06004986 */ /* 0x000fe2000c101924 */
[C---:B------:R-:W-:Y:S01]  /*8680*/  ISETP.GT.AND P4, PT, R3.reuse, 0x8, P2 ;  /* 0x000000080300780c */ /* 0x040fe20001784270 */
        /* <DEDUP_REMOVED lines=10> */
[----:B------:R-:W-:-:S02]  /*8730*/  ISETP.GT.AND P0, PT, R3, 0x8, P0 ;  /* 0x000000080300780c */ /* 0x000fc40000704270 */
[----:B------:R-:W-:Y:S01]  /*8740*/  F2FP.TF32.F32.PACK_B R9, R9 ;  /* 0x00000009ff09723e */ /* 0x000fe200024050ff */
[----:B-1----:R-:W-:Y:S01]  /*8750*/  FMUL R13, R72, R153 ;  /* 0x00000099480d7220 */ /* 0x002fe20000400000 */
[----:B------:R-:W-:-:S03]  /*8760*/  F2FP.TF32.F32.PACK_B R71, R71 ;  /* 0x00000047ff47723e */ /* 0x000fc600024050ff */
[----:B------:R0:W-:Y:S01]  /*8770*/  @P1 STG.E desc[UR36][R6.64+0x140], R9 ;  /* 0x0001400906001986 */ /* 0x0001e2000c101924 */
[C---:B------:R-:W-:Y:S02]  /*8780*/  ISETP.GT.AND P1, PT, R0.reuse, 0x60, PT ;  /* 0x000000600000780c */ /* 0x040fe40003f24270 */
[----:B------:R-:W-:Y:S01]  /*8790*/  F2FP.TF32.F32.PACK_B R13, R13 ;  /* 0x0000000dff0d723e */ /* 0x000fe200024050ff */
[----:B------:R-:W-:Y:S01]  /*87a0*/  @P4 STG.E desc[UR36][R6.64+0x144], R67 ;  /* 0x0001444306004986 */ /* 0x000fe2000c101924 */
[C---:B------:R-:W-:Y:S02]  /*87b0*/  ISETP.GT.AND P4, PT, R3.reuse, 0x8, P2 ;  /* 0x000000080300780c */ /* 0x040fe40001784270 */
[----:B------:R-:W-:Y:S01]  /*87c0*/  ISETP.GT.AND P2, PT, R0, 0x61, PT ;  /* 0x000000610000780c */ /* 0x000fe20003f44270 */
[----:B------:R1:W-:Y:S01]  /*87d0*/  @P5 STG.E desc[UR36][R4.64+0x160], R11 ;  /* 0x0001600b04005986 */ /* 0x0003e2000c101924 */
[C---:B------:R-:W-:Y:S02]  /*87e0*/  ISETP.GT.AND P5, PT, R3.reuse, RZ, P1 ;  /* 0x000000ff0300720c */ /* 0x040fe40000fa4270 */
[----:B------:R-:W-:Y:S01]  /*87f0*/  F2FP.TF32.F32.PACK_B R73, R73 ;  /* 0x00000049ff49723e */ /* 0x000fe200024050ff */
[----:B0-----:R-:W-:Y:S01]  /*8800*/  FMUL R9, R70, R153 ;  /* 0x0000009946097220 */ /* 0x001fe20000400000 */
[----:B------:R-:W-:Y:S01]  /*8810*/  @P3 STG.E desc[UR36][R4.64+0x164], R69 ;  /* 0x0001644504003986 */ /* 0x000fe2000c101924 */
[----:B------:R-:W-:-:S02]  /*8820*/  ISETP.GT.AND P3, PT, R3, RZ, P2 ;  /* 0x000000ff0300720c */ /* 0x000fc40001764270 */
[----:B------:R-:W-:Y:S02]  /*8830*/  ISETP.GT.AND P1, PT, R3, 0x8, P1 ;  /* 0x000000080300780c */ /* 0x000fe40000f24270 */
        /* <DEDUP_REMOVED lines=252> */
[----:B------:R-:W-:Y:S01]  /*9800*/  @P3 STG.E desc[UR36][R4.64+0x364], R133 ;  /* 0x0003648504003986 */ /* 0x000fe2000c101924 */
[----:B0-----:R-:W-:Y:S01]  /*9810*/  FMUL R9, R134, R153 ;  /* 0x0000009986097220 */ /* 0x001fe20000400000 */
[----:B------:R-:W-:-:S02]  /*9820*/  ISETP.GT.AND P3, PT, R3, RZ, P2 ;  /* 0x000000ff0300720c */ /* 0x000fc40001764270 */
[----:B------:R-:W-:Y:S02]  /*9830*/  ISETP.GT.AND P1, PT, R3, 0x8, P1 ;  /* 0x000000080300780c */ /* 0x000fe40000f24270 */
[----:B------:R-:W-:Y:S01]  /*9840*/  F2FP.TF32.F32.PACK_B R9, R9 ;  /* 0x00000009ff09723e */ /* 0x000fe200024050ff */
[----:B-1----:R-:W-:Y:S01]  /*9850*/  FMUL R11, R140, R153 ;  /* 0x000000998c0b7220 */ /* 0x002fe20000400000 */
[----:B------:R-:W-:-:S03]  /*9860*/  F2FP.TF32.F32.PACK_B R139, R139 ;  /* 0x0000008bff8b723e */ /* 0x000fc600024050ff */
[----:B------:R0:W-:Y:S01]  /*9870*/  @P0 STG.E desc[UR36][R6.64+0x360], R9 ;  /* 0x0003600906000986 */ /* 0x0001e2000c101924 */
[----:B------:R-:W-:Y:S02]  /*9880*/  F2FP.TF32.F32.PACK_B R141, R141 ;  /* 0x0000008dff8d723e */ /* 0x000fe400024050ff */
[----:B------:R-:W-:Y:S01]  /*9890*/  F2FP.TF32.F32.PACK_B R11, R11 ;  /* 0x0000000bff0b723e */ /* 0x000fe200024050ff */
[----:B------:R-:W-:Y:S01]  /*98a0*/  @P4 STG.E desc[UR36][R6.64+0x364], R135 ;  /* 0x0003648706004986 */ /* 0x000fe2000c101924 */
[C---:B------:R-:W-:Y:S02]  /*98b0*/  ISETP.GT.AND P4, PT, R0.reuse, 0xe8, PT ;  /* 0x000000e80000780c */ /* 0x040fe40003f84270 */
[----:B------:R-:W-:Y:S01]  /*98c0*/  F2FP.TF32.F32.PACK_B R143, R143 ;  /* 0x0000008fff8f723e */ /* 0x000fe200024050ff */
[----:B------:R1:W-:Y:S01]  /*98d0*/  @P5 STG.E desc[UR36][R4.64+0x380], R13 ;  /* 0x0003800d04005986 */ /* 0x0003e2000c101924 */
[----:B------:R-:W-:Y:S02]  /*98e0*/  ISETP.GT.AND P5, PT, R0, 0xe9, PT ;  /* 0x000000e90000780c */ /* 0x000fe40003fa4270 */
[----:B------:R-:W-:Y:S01]  /*98f0*/  F2FP.TF32.F32.PACK_B R145, R145 ;  /* 0x00000091ff91723e */ /* 0x000fe200024050ff */
[----:B------:R-:W-:Y:S01]  /*9900*/  @P3 STG.E desc[UR36][R4.64+0x384], R137 ;  /* 0x0003848904003986 */ /* 0x000fe2000c101924 */
[C---:B------:R-:W-:Y:S01]  /*9910*/  ISETP.GT.AND P3, PT, R3.reuse, 0x8, P2 ;  /* 0x000000080300780c */ /* 0x040fe20001764270 */
[----:B0-----:R-:W-:Y:S01]  /*9920*/  FMUL R9, R138, R153 ;  /* 0x000000998a097220 */ /* 0x001fe20000400000 */
[----:B------:R-:W-:-:S02]  /*9930*/  ISETP.GT.AND P2, PT, R3, RZ, P4 ;  /* 0x000000ff0300720c */ /* 0x000fc40002744270 */
[C---:B------:R-:W-:Y:S02]  /*9940*/  ISETP.GT.AND P0, PT, R3.reuse, RZ, P5 ;  /* 0x000000ff0300720c */ /* 0x040fe40002f04270 */
[C---:B------:R-:W-:Y:S01]  /*9950*/  ISETP.GT.AND P4, PT, R3.reuse, 0x8, P4 ;  /* 0x000000080300780c */ /* 0x040fe20002784270 */
[----:B-1----:R-:W-:Y:S01]  /*9960*/  FMUL R13, R142, R153 ;  /* 0x000000998e0d7220 */ /* 0x002fe20000400000 */
[----:B------:R-:W-:Y:S02]  /*9970*/  ISETP.GT.AND P5, PT, R3, 0x8, P5 ;  /* 0x000000080300780c */ /* 0x000fe40002fa4270 */
[----:B------:R-:W-:Y:S02]  /*9980*/  F2FP.TF32.F32.PACK_B R9, R9 ;  /* 0x00000009ff09723e */ /* 0x000fe400024050ff */
[----:B------:R-:W-:Y:S02]  /*9990*/  F2FP.TF32.F32.PACK_B R13, R13 ;  /* 0x0000000dff0d723e */ /* 0x000fe400024050ff */
[----:B------:R-:W-:Y:S01]  /*99a0*/  F2FP.TF32.F32.PACK_B R147, R147 ;  /* 0x00000093ff93723e */ /* 0x000fe200024050ff */
[----:B------:R0:W-:Y:S01]  /*99b0*/  @P1 STG.E desc[UR36][R6.64+0x380], R9 ;  /* 0x0003800906001986 */ /* 0x0001e2000c101924 */
[----:B------:R-:W-:-:S02]  /*99c0*/  ISETP.GT.AND P1, PT, R0, 0xf8, PT ;  /* 0x000000f80000780c */ /* 0x000fc40003f24270 */
        /* <DEDUP_REMOVED lines=8> */
[----:B0-----:R-:W-:Y:S01]  /*9a50*/  FMUL R9, R144, R153 ;  /* 0x0000009990097220 */ /* 0x001fe20000400000 */
[----:B------:R-:W-:-:S02]  /*9a60*/  ISETP.GT.AND P0, PT, R0, 0xf9, PT ;  /* 0x000000f90000780c */ /* 0x000fc40003f04270 */
[----:B------:R0:W-:Y:S01]  /*9a70*/  @P4 STG.E desc[UR36][R6.64+0x3a0], R13 ;  /* 0x0003a00d06004986 */ /* 0x0001e2000c101924 */
[C---:B------:R-:W-:Y:S02]  /*9a80*/  ISETP.GT.AND P4, PT, R3.reuse, RZ, P2 ;  /* 0x000000ff0300720c */ /* 0x040fe40001784270 */
[----:B------:R-:W-:Y:S01]  /*9a90*/  F2FP.TF32.F32.PACK_B R9, R9 ;  /* 0x00000009ff09723e */ /* 0x000fe200024050ff */
[----:B------:R-:W-:Y:S01]  /*9aa0*/  @P5 STG.E desc[UR36][R6.64+0x3a4], R143 ;  /* 0x0003a48f06005986 */ /* 0x000fe2000c101924 */
[C---:B------:R-:W-:Y:S01]  /*9ab0*/  ISETP.GT.AND P5, PT, R3.reuse, RZ, P3 ;  /* 0x000000ff0300720c */ /* 0x040fe20001fa4270 */
[----:B-1----:R-:W-:Y:S01]  /*9ac0*/  FMUL R11, R146, R153 ;  /* 0x00000099920b7220 */ /* 0x002fe20000400000 */
[C---:B------:R-:W-:Y:S02]  /*9ad0*/  ISETP.GT.AND P3, PT, R3.reuse, 0x8, P3 ;  /* 0x000000080300780c */ /* 0x040fe40001f64270 */
[----:B------:R-:W-:Y:S02]  /*9ae0*/  ISETP.GT.AND P2, PT, R3, 0x8, P2 ;  /* 0x000000080300780c */ /* 0x000fe40001744270 */
[----:B------:R-:W-:Y:S01]  /*9af0*/  F2FP.TF32.F32.PACK_B R11, R11 ;  /* 0x0000000bff0b723e */ /* 0x000fe200024050ff */
[----:B0-----:R-:W-:-:S05]  /*9b00*/  FMUL R13, R150, R153 ;  /* 0x00000099960d7220 */ /* 0x001fca0000400000 */
[----:B------:R-:W-:Y:S01]  /*9b10*/  F2FP.TF32.F32.PACK_B R13, R13 ;  /* 0x0000000dff0d723e */ /* 0x000fe200024050ff */
[----:B------:R-:W-:Y:S01]  /*9b20*/  @P5 STG.E desc[UR36][R4.64+0x3c0], R9 ;  /* 0x0003c00904005986 */ /* 0x000fe2000c101924 */
[C---:B------:R-:W-:Y:S01]  /*9b30*/  ISETP.GT.AND P5, PT, R3.reuse, RZ, P1 ;  /* 0x000000ff0300720c */ /* 0x040fe20000fa4270 */
[----:B------:R-:W-:Y:S01]  /*9b40*/  @P3 IMAD.MOV.U32 R2, RZ, RZ, R6 ;  /* 0x000000ffff023224 */ /* 0x000fe200078e0006 */
[C---:B------:R-:W-:Y:S01]  /*9b50*/  ISETP.GT.AND P1, PT, R3.reuse, 0x8, P1 ;  /* 0x000000080300780c */ /* 0x040fe20000f24270 */
[----:B------:R-:W-:Y:S01]  /*9b60*/  @P4 STG.E desc[UR36][R4.64+0x3c4], R145 ;  /* 0x0003c49104004986 */ /* 0x000fe2000c101924 */
[C---:B------:R-:W-:Y:S02]  /*9b70*/  ISETP.GT.AND P4, PT, R3.reuse, RZ, P0 ;  /* 0x000000ff0300720c */ /* 0x040fe40000784270 */
[----:B------:R-:W-:Y:S01]  /*9b80*/  ISETP.GT.AND P0, PT, R3, 0x8, P0 ;  /* 0x000000080300780c */ /* 0x000fe20000704270 */
[----:B------:R-:W-:-:S05]  /*9b90*/  @P3 IMAD.MOV.U32 R3, RZ, RZ, R7 ;  /* 0x000000ffff033224 */ /* 0x000fca00078e0007 */
[----:B------:R0:W-:Y:S02]  /*9ba0*/  @P3 STG.E desc[UR36][R2.64+0x3c0], R11 ;  /* 0x0003c00b02003986 */ /* 0x0001e4000c101924 */
[----:B0-----:R-:W-:Y:S02]  /*9bb0*/  @P2 IMAD.MOV.U32 R2, RZ, RZ, R6 ;  /* 0x000000ffff022224 */ /* 0x001fe400078e0006 */
[----:B------:R-:W-:-:S05]  /*9bc0*/  @P2 IMAD.MOV.U32 R3, RZ, RZ, R7 ;  /* 0x000000ffff032224 */ /* 0x000fca00078e0007 */
[----:B------:R0:W-:Y:S02]  /*9bd0*/  @P2 STG.E desc[UR36][R2.64+0x3c4], R147 ;  /* 0x0003c49302002986 */ /* 0x0001e4000c101924 */
[----:B0-----:R-:W-:Y:S02]  /*9be0*/  @P5 IMAD.MOV.U32 R2, RZ, RZ, R4 ;  /* 0x000000ffff025224 */ /* 0x001fe400078e0004 */
[----:B------:R-:W-:-:S05]  /*9bf0*/  @P5 IMAD.MOV.U32 R3, RZ, RZ, R5 ;  /* 0x000000ffff035224 */ /* 0x000fca00078e0005 */
[----:B------:R0:W-:Y:S04]  /*9c00*/  @P5 STG.E desc[UR36][R2.64+0x3e0], R15 ;  /* 0x0003e00f02005986 */ /* 0x0001e8000c101924 */
[----:B------:R1:W-:Y:S01]  /*9c10*/  @P4 STG.E desc[UR36][R4.64+0x3e4], R149 ;  /* 0x0003e49504004986 */ /* 0x0003e2000c101924 */
[----:B0-----:R-:W-:Y:S02]  /*9c20*/  @P1 IMAD.MOV.U32 R2, RZ, RZ, R6 ;  /* 0x000000ffff021224 */ /* 0x001fe400078e0006 */
[----:B------:R-:W-:-:S05]  /*9c30*/  @P1 IMAD.MOV.U32 R3, RZ, RZ, R7 ;  /* 0x000000ffff031224 */ /* 0x000fca00078e0007 */
[----:B------:R1:W-:Y:S04]  /*9c40*/  @P1 STG.E desc[UR36][R2.64+0x3e0], R13 ;  /* 0x0003e00d02001986 */ /* 0x0003e8000c101924 */
[----:B------:R1:W-:Y:S02]  /*9c50*/  @P0 STG.E desc[UR36][R6.64+0x3e4], R151 ;  /* 0x0003e49706000986 */ /* 0x0003e4000c101924 */
.L_x_286:
[----:B------:R-:W-:Y:S05]  /*9c60*/  BSYNC B0 ;  /* 0x0000000000007941 */ /* 0x000fea0003800000 */
.L_x_32:
[----:B-1----:R-:W2:Y:S01]  /*9c70*/  LDL.64 R2, [R1] ;  /* 0x0000000001027983 */ /* 0x002ea20000100a00 */
[----:B------:R-:W-:Y:S01]  /*9c80*/  ULDC.64 UR4, c[0x0][0x650] ;  /* 0x0001940000047ab9 */ /* 0x000fe20000000a00 */
[----:B------:R1:W-:Y:S01]  /*9c90*/  SYNCS.ARRIVE.TRANS64.A1T0 RZ, [R160+UR45], RZ ;  /* 0x000000ffa0ff79a7 */ /* 0x0003e2000810002d */
[----:B------:R-:W-:Y:S01]  /*9ca0*/  PRMT R0, RZ, 0x7610, R0 ;  /* 0x00007610ff007816 */ /* 0x000fe20000000000 */
[----:B-----5:R-:W-:Y:S02]  /*9cb0*/  IMAD.MOV.U32 R19, RZ, RZ, -0x1 ;  /* 0xffffffffff137424 */ /* 0x020fe400078e00ff */
[----:B------:R-:W-:Y:S01]  /*9cc0*/  IMAD.MOV.U32 R22, RZ, RZ, -0x1 ;  /* 0xffffffffff167424 */ /* 0x000fe200078e00ff */
[----:B--2---:R-:W-:-:S04]  /*9cd0*/  LEA R18, P0, R2, R18, 0x1 ;  /* 0x0000001202127211 */ /* 0x004fc800078008ff */
[----:B------:R-:W-:Y:S01]  /*9ce0*/  LEA.HI.X R17, R2, R17, R23, 0x1, P0 ;  /* 0x0000001102117211 */ /* 0x000fe200000f0c17 */
[----:B------:R-:W-:Y:S01]  /*9cf0*/  IMAD.MOV.U32 R2, RZ, RZ, -0x1 ;  /* 0xffffffffff027424 */ /* 0x000fe200078e00ff */
[----:B------:R-:W-:-:S04]  /*9d00*/  ISETP.GE.U32.AND P0, PT, R18, UR4, PT ;  /* 0x0000000412007c0c */ /* 0x000fc8000bf06070 */
[----:B------:R-:W-:-:S13]  /*9d10*/  ISETP.GE.U32.AND.EX P0, PT, R17, UR5, PT, P0 ;  /* 0x0000000511007c0c */ /* 0x000fda000bf06100 */
[----:B-1----:R-:W-:Y:S05]  /*9d20*/  @P0 BRA `(.L_x_287) ;  /* 0x0000000400700947 */ /* 0x002fea0003800000 */
[----:B----4-:R-:W1:Y:S01]  /*9d30*/  S2R R10, SR_CTAID.X ;  /* 0x00000000000a7919 */ /* 0x010e620000002500 */
[----:B---3--:R-:W2:Y:S01]  /*9d40*/  LDC.64 R8, c[0x0][0x628] ;  /* 0x00018a00ff087b82 */ /* 0x008ea20000000a00 */
[----:B------:R-:W-:Y:S01]  /*9d50*/  ULDC UR4, c[0x0][0x150] ;  /* 0x0000540000047ab9 */ /* 0x000fe20000000800 */
[----:B------:R-:W-:Y:S01]  /*9d60*/  IMAD.MOV.U32 R6, RZ, RZ, R18 ;  /* 0x000000ffff067224 */ /* 0x000fe200078e0012 */
[----:B------:R-:W3:Y:S01]  /*9d70*/  S2R R20, SR_CTAID.Y ;  /* 0x0000000000147919 */ /* 0x000ee20000002600 */
[----:B0-----:R-:W-:-:S04]  /*9d80*/  IMAD.MOV.U32 R7, RZ, RZ, R17 ;  /* 0x000000ffff077224 */ /* 0x001fc800078e0011 */
[----:B------:R-:W0:Y:S08]  /*9d90*/  LDC R15, c[0x0][0x144] ;  /* 0x00005100ff0f7b82 */ /* 0x000e300000000800 */
[----:B------:R-:W4:Y:S08]  /*9da0*/  LDC R0, c[0x0][0x630] ;  /* 0x00018c00ff007b82 */ /* 0x000f300000000800 */
[----:B------:R-:W0:Y:S01]  /*9db0*/  LDC.64 R12, c[0x0][0x620] ;  /* 0x00018800ff0c7b82 */ /* 0x000e220000000a00 */
[----:B--2---:R-:W-:-:S04]  /*9dc0*/  ISETP.NE.U32.AND P0, PT, R8, RZ, PT ;  /* 0x000000ff0800720c */ /* 0x004fc80003f05070 */
[----:B------:R-:W-:Y:S02]  /*9dd0*/  ISETP.NE.AND.EX P0, PT, R9, RZ, PT, P0 ;  /* 0x000000ff0900720c */ /* 0x000fe40003f05300 */
[----:B-1----:R-:W-:-:S05]  /*9de0*/  I2FP.F32.U32 R2, R10 ;  /* 0x0000000a00027245 */ /* 0x002fca0000201000 */
[----:B------:R-:W-:-:S04]  /*9df0*/  FMUL R2, R2, UR4 ;  /* 0x0000000402027c20 */ /* 0x000fc80008400000 */
[----:B------:R1:W2:Y:S02]  /*9e00*/  F2I.U32.TRUNC.NTZ R14, R2 ;  /* 0x00000002000e7305 */ /* 0x0002a4000020f000 */
[----:B---34-:R-:W-:Y:S05]  /*9e10*/  @!P0 BRA `(.L_x_288) ;  /* 0x0000000000288947 */ /* 0x018fea0003800000 */
[----:B------:R-:W3:Y:S02]  /*9e20*/  LDC R3, c[0x0][0x634] ;  /* 0x00018d00ff037b82 */ /* 0x000ee40000000800 */
[----:B---3--:R-:W-:-:S05]  /*9e30*/  IADD3 R7, P0, R18, R3, RZ ;  /* 0x0000000312077210 */ /* 0x008fca0007f1e0ff */
[----:B------:R-:W-:-:S04]  /*9e40*/  IMAD.X R11, RZ, RZ, R17, P0 ;  /* 0x000000ffff0b7224 */ /* 0x000fc800000e0611 */
[----:B-1----:R-:W-:-:S04]  /*9e50*/  IMAD.WIDE.U32 R2, R11, R8, RZ ;  /* 0x000000080b027225 */ /* 0x002fc800078e00ff */
[----:B------:R-:W-:-:S04]  /*9e60*/  IMAD.WIDE.U32 R4, P0, R7, R9, R2 ;  /* 0x0000000907047225 */ /* 0x000fc80007800002 */
[----:B------:R-:W-:-:S04]  /*9e70*/  IMAD.WIDE.U32 R2, R7, R8, RZ ;  /* 0x0000000807027225 */ /* 0x000fc800078e00ff */
[----:B------:R-:W-:Y:S01]  /*9e80*/  IMAD.X R7, RZ, RZ, RZ, P0 ;  /* 0x000000ffff077224 */ /* 0x000fe200000e06ff */
[----:B------:R-:W-:Y:S01]  /*9e90*/  IADD3 RZ, P0, R3, R4, RZ ;  /* 0x0000000403ff7210 */ /* 0x000fe20007f1e0ff */
[----:B------:R-:W-:-:S04]  /*9ea0*/  IMAD.MOV.U32 R6, RZ, RZ, R5 ;  /* 0x000000ffff067224 */ /* 0x000fc800078e0005 */
[----:B------:R-:W-:-:S08]  /*9eb0*/  IMAD.WIDE.U32.X R6, R11, R9, R6, P0 ;  /* 0x000000090b067225 */ /* 0x000fd000000e0406 */
.L_x_288:
[----:B------:R-:W3:Y:S01]  /*9ec0*/  LDC.64 R26, c[0x0][0x640] ;  /* 0x00019000ff1a7b82 */ /* 0x000ee20000000a00 */
[-C--:B------:R-:W-:Y:S01]  /*9ed0*/  SHF.R.U64 R11, R6, R0.reuse, R7 ;  /* 0x00000000060b7219 */ /* 0x080fe20000001207 */
[----:B------:R-:W-:Y:S01]  /*9ee0*/  IMAD.MOV.U32 R19, RZ, RZ, R17 ;  /* 0x000000ffff137224 */ /* 0x000fe200078e0011 */
[----:B------:R-:W-:Y:S01]  /*9ef0*/  SHF.R.U32.HI R0, RZ, R0, R7 ;  /* 0x00000000ff007219 */ /* 0x000fe20000011607 */
[----:B--2---:R-:W-:Y:S01]  /*9f00*/  IMAD.MOV R14, RZ, RZ, -R14 ;  /* 0x000000ffff0e7224 */ /* 0x004fe200078e0a0e */
[----:B------:R-:W-:Y:S01]  /*9f10*/  IADD3 R5, P0, RZ, -R11, RZ ;  /* 0x8000000bff057210 */ /* 0x000fe20007f1e0ff */
[----:B------:R-:W-:Y:S01]  /*9f20*/  ULDC UR4, c[0x0][0x154] ;  /* 0x0000550000047ab9 */ /* 0x000fe20000000800 */
[----:B------:R-:W-:Y:S01]  /*9f30*/  IMAD.MOV.U32 R7, RZ, RZ, 0x1 ;  /* 0x00000001ff077424 */ /* 0x000fe200078e00ff */
[----:B------:R-:W2:Y:S01]  /*9f40*/  LDC R4, c[0x0][0x618] ;  /* 0x00018600ff047b82 */ /* 0x000ea20000000800 */
[----:B0-----:R-:W-:Y:S02]  /*9f50*/  IMAD R22, R15, R14, R10 ;  /* 0x0000000e0f167224 */ /* 0x001fe400078e020a */
[----:B------:R-:W-:-:S04]  /*9f60*/  IMAD.X R3, RZ, RZ, ~R0, P0 ;  /* 0x000000ffff037224 */ /* 0x000fc800000e0e00 */
[-C--:B------:R-:W-:Y:S01]  /*9f70*/  IMAD R0, R3, R12.reuse, RZ ;  /* 0x0000000c03007224 */ /* 0x080fe200078e02ff */
[----:B------:R-:W0:Y:S01]  /*9f80*/  LDC R6, c[0x0][0x608] ;  /* 0x00018200ff067b82 */ /* 0x000e220000000800 */
[----:B-1----:R-:W-:-:S04]  /*9f90*/  IMAD.WIDE.U32 R2, R5, R12, R18 ;  /* 0x0000000c05027225 */ /* 0x002fc800078e0012 */
[----:B------:R-:W-:Y:S01]  /*9fa0*/  IMAD R5, R5, R13, R0 ;  /* 0x0000000d05057224 */ /* 0x000fe200078e0200 */
[----:B------:R-:W-:Y:S02]  /*9fb0*/  I2FP.F32.U32 R0, R20 ;  /* 0x0000001400007245 */ /* 0x000fe40000201000 */
[----:B------:R-:W1:Y:S01]  /*9fc0*/  LDC R24, c[0x0][0x658] ;  /* 0x00019600ff187b82 */ /* 0x000e620000000800 */
[----:B------:R-:W-:Y:S01]  /*9fd0*/  IMAD.IADD R3, R3, 0x1, R5 ;  /* 0x0000000103037824 */ /* 0x000fe200078e0205 */
[----:B---3--:R-:W-:Y:S01]  /*9fe0*/  ISETP.NE.U32.AND P0, PT, R26, RZ, PT ;  /* 0x000000ff1a00720c */ /* 0x008fe20003f05070 */
[----:B------:R-:W-:Y:S01]  /*9ff0*/  FMUL R0, R0, UR4 ;  /* 0x0000000400007c20 */ /* 0x000fe20008400000 */
[----:B------:R-:W-:Y:S02]  /*a000*/  IMAD.MOV.U32 R5, RZ, RZ, -0x1 ;  /* 0xffffffffff057424 */ /* 0x000fe400078e00ff */
[----:B------:R-:W-:Y:S01]  /*a010*/  ISETP.NE.AND.EX P0, PT, R27, RZ, PT, P0 ;  /* 0x000000ff1b00720c */ /* 0x000fe20003f05300 */
[----:B------:R3:W4:Y:S01]  /*a020*/  F2I.U32.TRUNC.NTZ R12, R0 ;  /* 0x00000000000c7305 */ /* 0x000722000020f000 */
[----:B------:R-:W3:Y:S01]  /*a030*/  LDC R15, c[0x0][0x148] ;  /* 0x00005200ff0f7b82 */ /* 0x000ee20000000800 */
[----:B--2---:R-:W-:-:S02]  /*a040*/  SHF.R.U64 R10, R2, R4, R3 ;  /* 0x00000004020a7219 */ /* 0x004fc40000001203 */
[----:B------:R-:W-:-:S05]  /*a050*/  SHF.R.U32.HI R3, RZ, R4, R3 ;  /* 0x00000004ff037219 */ /* 0x000fca0000011603 */
[----:B------:R-:W2:Y:S01]  /*a060*/  LDC R14, c[0x0][0x600] ;  /* 0x00018000ff0e7b82 */ /* 0x000ea20000000800 */
[-CC-:B0-----:R-:W-:Y:S02]  /*a070*/  SHF.R.U64 R8, R10, R6.reuse, R3.reuse ;  /* 0x000000060a087219 */ /* 0x181fe40000001203 */
[----:B------:R-:W-:-:S05]  /*a080*/  SHF.R.U32.HI R3, RZ, R6, R3 ;  /* 0x00000006ff037219 */ /* 0x000fca0000011603 */
[----:B------:R-:W0:Y:S01]  /*a090*/  LDC R21, c[0x0][0x648] ;  /* 0x00019200ff157b82 */ /* 0x000e220000000800 */
[-CC-:B-1----:R-:W-:Y:S02]  /*a0a0*/  SHF.R.U64 R13, R8, R24.reuse, R3.reuse ;  /* 0x00000018080d7219 */ /* 0x182fe40000001203 */
[-C--:B------:R-:W-:Y:S02]  /*a0b0*/  SHF.L.U32 R5, R5, R24.reuse, RZ ;  /* 0x0000001805057219 */ /* 0x080fe400000006ff */
[-C--:B------:R-:W-:Y:S01]  /*a0c0*/  SHF.R.U32.HI R3, RZ, R24.reuse, R3 ;  /* 0x00000018ff037219 */ /* 0x080fe20000011603 */
[----:B------:R-:W-:Y:S01]  /*a0d0*/  IMAD.MOV.U32 R2, RZ, RZ, R13 ;  /* 0x000000ffff027224 */ /* 0x000fe200078e000d */
[----:B------:R-:W-:Y:S01]  /*a0e0*/  SHF.L.U32 R24, R7, R24, RZ ;  /* 0x0000001807187219 */ /* 0x000fe200000006ff */
[----:B------:R-:W1:Y:S01]  /*a0f0*/  LDC R25, c[0x0][0x638] ;  /* 0x00018e00ff197b82 */ /* 0x000e620000000800 */
[----:B------:R-:W-:-:S07]  /*a100*/  LOP3.LUT R19, RZ, R5, RZ, 0x33, !PT ;  /* 0x00000005ff137212 */ /* 0x000fce00078e33ff */
[----:B------:R-:W0:Y:S01]  /*a110*/  LDC R28, c[0x0][0x610] ;  /* 0x00018400ff1c7b82 */ /* 0x000e220000000800 */
[----:B----4-:R-:W-:Y:S05]  /*a120*/  @!P0 BRA `(.L_x_289) ;  /* 0x0000000000288947 */ /* 0x010fea0003800000 */
[----:B---3--:R-:W3:Y:S02]  /*a130*/  LDC R0, c[0x0][0x64c] ;  /* 0x00019300ff007b82 */ /* 0x008ee40000000800 */
[----:B---3--:R-:W-:-:S05]  /*a140*/  IADD3 R7, P0, R13, R0, RZ ;  /* 0x000000000d077210 */ /* 0x008fca0007f1e0ff */
        /* <DEDUP_REMOVED lines=8> */
.L_x_289:
[----:B------:R-:W4:Y:S01]  /*a1d0*/  LDC R4, c[0x0][0x65c] ;  /* 0x00019700ff047b82 */ /* 0x000f220000000800 */
[----:B0--3--:R-:W-:Y:S01]  /*a1e0*/  SHF.R.U64 R0, R2, R21, R3 ;  /* 0x0000001502007219 */ /* 0x009fe20000001203 */
[----:B--2---:R-:W-:Y:S01]  /*a1f0*/  VIADD R3, R14, 0xffffffff ;  /* 0xffffffff0e037836 */ /* 0x004fe20000000000 */
[----:B------:R-:W-:Y:S01]  /*a200*/  LOP3.LUT R19, R8, R19, RZ, 0xc0, !PT ;  /* 0x0000001308137212 */ /* 0x000fe200078ec0ff */
[----:B------:R-:W-:Y:S02]  /*a210*/  IMAD.MOV R12, RZ, RZ, -R12 ;  /* 0x000000ffff0c7224 */ /* 0x000fe400078e0a0c */
[----:B------:R-:W-:Y:S01]  /*a220*/  IMAD.MOV R2, RZ, RZ, -R0 ;  /* 0x000000ffff027224 */ /* 0x000fe200078e0a00 */
[----:B------:R-:W-:Y:S01]  /*a230*/  LOP3.LUT R3, R10, R3, RZ, 0xc0, !PT ;  /* 0x000000030a037212 */ /* 0x000fe200078ec0ff */
[----:B------:R-:W-:Y:S02]  /*a240*/  IMAD R19, R24, R0, R19 ;  /* 0x0000000018137224 */ /* 0x000fe400078e0213 */
[----:B-1----:R-:W-:-:S04]  /*a250*/  IMAD R0, R2, R25, R13 ;  /* 0x0000001902007224 */ /* 0x002fc800078e020d */
[----:B------:R-:W-:Y:S01]  /*a260*/  IMAD R2, R0, R14, R3 ;  /* 0x0000000e00027224 */ /* 0x000fe200078e0203 */
[----:B----4-:R-:W-:Y:S01]  /*a270*/  ISETP.NE.AND P0, PT, R4, 0x1, PT ;  /* 0x000000010400780c */ /* 0x010fe20003f05270 */
[----:B------:R-:W-:-:S05]  /*a280*/  IMAD.MOV.U32 R4, RZ, RZ, 0x1 ;  /* 0x00000001ff047424 */ /* 0x000fca00078e00ff */
[----:B------:R-:W-:-:S07]  /*a290*/  PRMT R0, R4, 0x7610, R0 ;  /* 0x0000761004007816 */ /* 0x000fce0000000000 */
[----:B------:R-:W-:-:S04]  /*a2a0*/  @P0 IMAD R22, R15, R12, R20 ;  /* 0x0000000c0f160224 */ /* 0x000fc800078e0214 */
[----:B------:R-:W-:-:S05]  /*a2b0*/  IMAD R19, R19, R28, R22 ;  /* 0x0000001c13137224 */ /* 0x000fca00078e0216 */
[----:B------:R-:W-:Y:S02]  /*a2c0*/  SEL R22, R2, R19, !P0 ;  /* 0x0000001302167207 */ /* 0x000fe40004000000 */
[----:B------:R-:W-:Y:S01]  /*a2d0*/  SEL R19, R19, R2, !P0 ;  /* 0x0000000213137207 */ /* 0x000fe20004000000 */
[----:B------:R-:W-:-:S07]  /*a2e0*/  IMAD.MOV.U32 R2, RZ, RZ, R11 ;  /* 0x000000ffff027224 */ /* 0x000fce00078e000b */
.L_x_287:
[----:B------:R-:W-:Y:S02]  /*a2f0*/  LOP3.LUT P0, RZ, R0, 0xff, RZ, 0xc0, !PT ;  /* 0x000000ff00ff7812 */ /* 0x000fe4000780c0ff */
[----:B------:R-:W-:-:S11]  /*a300*/  LOP3.LUT R173, R173, 0x1, RZ, 0x3c, !PT ;  /* 0x00000001adad7812 */ /* 0x000fd600078e3cff */
[----:B------:R-:W-:Y:S05]  /*a310*/  @P0 BRA `(.L_x_290) ;  /* 0xffffff70003c0947 */ /* 0x000fea000383ffff */
[----:B------:R-:W-:Y:S05]  /*a320*/  EXIT ;  /* 0x000000000000794d */ /* 0x000fea0003800000 */
.L_x_13:
[----:B------:R-:W-:-:S08]  /*a330*/  ISETP.NE.AND P0, PT, R0, RZ, PT ;  /* 0x000000ff0000720c */ /* 0x000fd00003f05270 */
[----:B0-----:R-:W0:-:S00]  /*a340*/  USETMAXREG.DEALLOC.CTAPOOL 0x28 ;  /* 0x00000028000079c8 */ /* 0x001e0000080e0500 */
[----:B------:R-:W-:Y:S05]  /*a350*/  @P0 EXIT ;  /* 0x000000000000094d */ /* 0x000fea0003800000 */
[----:B0-----:R-:W-:Y:S01]  /*a360*/  LOP3.LUT P0, RZ, R8, 0xff, RZ, 0xc0, !PT ;  /* 0x000000ff08ff7812 */ /* 0x001fe2000780c0ff */
[----:B------:R-:W-:Y:S02]  /*a370*/  IMAD.MOV.U32 R0, RZ, RZ, 0x1 ;  /* 0x00000001ff007424 */ /* 0x000fe400078e00ff */
[----:B------:R-:W-:-:S10]  /*a380*/  IMAD.MOV.U32 R7, RZ, RZ, RZ ;  /* 0x000000ffff077224 */ /* 0x000fd400078e00ff */
[----:B------:R-:W-:Y:S05]  /*a390*/  @!P0 BRA `(.L_x_291) ;  /* 0x0000000c001c8947 */ /* 0x000fea0003800000 */
[----:B------:R-:W-:Y:S01]  /*a3a0*/  LOP3.LUT P0, RZ, R4, 0x1f, RZ, 0xc0, !PT ;  /* 0x0000001f04ff7812 */ /* 0x000fe2000780c0ff */
[----:B------:R-:W-:Y:S01]  /*a3b0*/  ULDC UR5, c[0x0][0x658] ;  /* 0x0001960000057ab9 */ /* 0x000fe20000000800 */
[----:B------:R-:W-:Y:S01]  /*a3c0*/  UMOV UR6, 0xffffffff ;  /* 0xffffffff00067882 */ /* 0x000fe20000000000 */
[----:B------:R-:W-:Y:S01]  /*a3d0*/  BSSY B0, `(.L_x_291) ;  /* 0x00000c3000007945 */ /* 0x000fe20003800000 */
[----:B------:R-:W-:Y:S01]  /*a3e0*/  USHF.L.U32 UR6, UR6, UR5, URZ ;  /* 0x0000000506067299 */ /* 0x000fe2000800063f */
[C---:B------:R-:W-:Y:S01]  /*a3f0*/  ISETP.NE.AND P2, PT, R3.reuse, RZ, PT ;  /* 0x000000ff0300720c */ /* 0x040fe20003f45270 */
[----:B------:R-:W-:Y:S01]  /*a400*/  IMAD.MOV.U32 R8, RZ, RZ, 0x1 ;  /* 0x00000001ff087424 */ /* 0x000fe200078e00ff */
[----:B------:R-:W-:Y:S01]  /*a410*/  ISETP.NE.OR P0, PT, R3, RZ, !P0 ;  /* 0x000000ff0300720c */ /* 0x000fe20004705670 */
[----:B------:R-:W-:Y:S01]  /*a420*/  IMAD.MOV.U32 R0, RZ, RZ, 0x1 ;  /* 0x00000001ff007424 */ /* 0x000fe200078e00ff */
[----:B------:R-:W-:Y:S01]  /*a430*/  LOP3.LUT R6, R16, 0x2, RZ, 0xfc, !PT ;  /* 0x0000000210067812 */ /* 0x000fe200078efcff */
[----:B------:R-:W-:Y:S01]  /*a440*/  IMAD.MOV.U32 R7, RZ, RZ, RZ ;  /* 0x000000ffff077224 */ /* 0x000fe200078e00ff */
[----:B------:R-:W-:Y:S01]  /*a450*/  ULDC UR4, c[0x0][0x600] ;  /* 0x0001800000047ab9 */ /* 0x000fe20000000800 */
[----:B------:R-:W-:Y:S01]  /*a460*/  UMOV UR7, 0x1 ;  /* 0x0000000100077882 */ /* 0x000fe20000000000 */
[----:B------:R-:W-:-:S02]  /*a470*/  UIADD3 UR19, UR40, 0x1, URZ ;  /* 0x0000000128137890 */ /* 0x000fc4000fffe03f */
[----:B------:R-:W-:Y:S02]  /*a480*/  UIADD3 UR15, UR4, -0x1, URZ ;  /* 0xffffffff040f7890 */ /* 0x000fe4000fffe03f */
[----:B------:R-:W-:Y:S02]  /*a490*/  USHF.L.U32 UR17, UR7, UR5, URZ ;  /* 0x0000000507117299 */ /* 0x000fe4000800063f */
[----:B------:R-:W-:Y:S01]  /*a4a0*/  ULOP3.LUT UR16, URZ, UR6, URZ, 0x33, !UPT ;  /* 0x000000063f107292 */ /* 0x000fe2000f8e333f */
[----:B------:R-:W-:-:S11]  /*a4b0*/  ULDC.64 UR20, c[0x0][0x198] ;  /* 0x0000660000147ab9 */ /* 0x000fd60000000a00 */
.L_x_303:
[----:B------:R-:W-:-:S03]  /*a4c0*/  UMOV UR4, 0xffffffff ;  /* 0xffffffff00047882 */ /* 0x000fc60000000000 */
[----:B------:R-:W-:Y:S05]  /*a4d0*/  BRA.DIV UR4, `(.L_x_292) ;  /* 0x0000000e04bc7947 */ /* 0x000fea000b800000 */
[----:B------:R-:W-:-:S13]  /*a4e0*/  ELECT P6, URZ, PT ;  /* 0x00000000003f782f */ /* 0x000fda00038c0000 */
.L_x_315:
[----:B------:R-:W0:Y:S01]  /*a4f0*/  LDC R3, c[0x0][0x28c] ;  /* 0x0000a300ff037b82 */ /* 0x000e220000000800 */
[----:B------:R-:W-:Y:S01]  /*a500*/  BSSY B1, `(.L_x_293) ;  /* 0x0000037000017945 */ /* 0x000fe20003800000 */
[----:B0-----:R-:W-:-:S13]  /*a510*/  ISETP.LT.OR P6, PT, R3, 0x1, !P6 ;  /* 0x000000010300780c */ /* 0x001fda00077c1670 */
[----:B------:R-:W-:Y:S05]  /*a520*/  @P6 BRA `(.L_x_294) ;  /* 0x0000000000d06947 */ /* 0x000fea0003800000 */
[----:B------:R-:W-:Y:S02]  /*a530*/  IMAD.SHL.U32 R22, R22, 0x100, RZ ;  /* 0x0000010016167824 */ /* 0x000fe400078e00ff */
[----:B------:R-:W-:Y:S02]  /*a540*/  IMAD.SHL.U32 R19, R19, 0x40, RZ ;  /* 0x0000004013137824 */ /* 0x000fe400078e00ff */
[----:B------:R-:W-:Y:S02]  /*a550*/  IMAD.MOV.U32 R12, RZ, RZ, RZ ;  /* 0x000000ffff0c7224 */ /* 0x000fe400078e00ff */
[----:B------:R-:W-:Y:S02]  /*a560*/  IMAD.U32 R13, RZ, RZ, UR19 ;  /* 0x00000013ff0d7e24 */ /* 0x000fe4000f8e00ff */
[----:B------:R-:W-:Y:S02]  /*a570*/  IMAD.MOV.U32 R3, RZ, RZ, R0 ;  /* 0x000000ffff037224 */ /* 0x000fe400078e0000 */
[----:B------:R-:W-:-:S07]  /*a580*/  IMAD.MOV.U32 R4, RZ, RZ, R7 ;  /* 0x000000ffff047224 */ /* 0x000fce00078e0007 */
.L_x_298:
[----:B------:R-:W0:Y:S01]  /*a590*/  S2R R10, SR_CgaCtaId ;  /* 0x00000000000a7919 */ /* 0x000e220000008800 */
[----:B------:R-:W-:Y:S01]  /*a5a0*/  MOV R5, 0x400 ;  /* 0x0000040000057802 */ /* 0x000fe20000000f00 */
[----:B------:R-:W1:Y:S03]  /*a5b0*/  @!P2 LDC R9, c[0x0][0x500] ;  /* 0x00014000ff09ab82 */ /* 0x000e660000000800 */
[----:B0-----:R-:W-:Y:S02]  /*a5c0*/  LEA R11, R10, R5, 0x18 ;  /* 0x000000050a0b7211 */ /* 0x001fe400078ec0ff */
[----:B------:R-:W-:-:S03]  /*a5d0*/  SHF.L.U32 R5, R3, 0x1f, RZ ;  /* 0x0000001f03057819 */ /* 0x000fc600000006ff */
[----:B------:R-:W-:-:S04]  /*a5e0*/  IMAD R10, R4, 0x8, R11 ;  /* 0x00000008040a7824 */ /* 0x000fc800078e020b */
[----:B------:R-:W0:Y:S02]  /*a5f0*/  SYNCS.PHASECHK.TRANS64.TRYWAIT P1, [R10+URZ+0x18], R5 ;  /* 0x000018050a0075a7 */ /* 0x000e24000802017f */
[----:B01----:R-:W-:Y:S05]  /*a600*/  @!P1 BRA `(.L_x_295) ;  /* 0x0000000c00909947 */ /* 0x003fea0003800000 */
.L_x_316:
[----:B0-----:R-:W-:Y:S01]  /*a610*/  PRMT R5, R6, 0x9910, RZ ;  /* 0x0000991006057816 */ /* 0x001fe200000000ff */
[----:B------:R0:W-:Y:S03]  /*a620*/  @!P2 SYNCS.ARRIVE.TRANS64 RZ, [R10+URZ], R9 ;  /* 0x000000090affa9a7 */ /* 0x0001e6000800003f */
[----:B------:R-:W-:-:S13]  /*a630*/  ISETP.NE.AND P1, PT, R5, 0x2, PT ;  /* 0x000000020500780c */ /* 0x000fda0003f25270 */
[----:B0-----:R-:W-:Y:S05]  /*a640*/  @P1 BRA `(.L_x_296) ;  /* 0x0000000000041947 */ /* 0x001fea0003800000 */
[----:B------:R-:W-:Y:S01]  /*a650*/  BPT.TRAP 0x1 ;  /* 0x000000040000795c */ /* 0x000fe20000300000 */
.L_x_296:
[----:B------:R-:W-:Y:S05]  /*a660*/  @P0 BRA `(.L_x_297) ;  /* 0x0000000000040947 */ /* 0x000fea0003800000 */
[----:B------:R-:W-:Y:S01]  /*a670*/  BPT.TRAP 0x1 ;  /* 0x000000040000795c */ /* 0x000fe20000300000 */
.L_x_297:
[--C-:B------:R-:W-:Y:S01]  /*a680*/  IMAD R5, R4, 0x2000, R11.reuse ;  /* 0x0000200004057824 */ /* 0x100fe200078e020b */
[----:B------:R-:W-:Y:S01]  /*a690*/  R2UR UR9, R10 ;  /* 0x000000000a0972ca */ /* 0x000fe200000e0000 */
[C---:B------:R-:W-:Y:S01]  /*a6a0*/  IMAD R11, R4.reuse, 0x8000, R11 ;  /* 0x00008000040b7824 */ /* 0x040fe200078e020b */
[----:B------:R-:W-:Y:S01]  /*a6b0*/  UIADD3 UR4, UP0, UR20, 0xf0, URZ ;  /* 0x000000f014047890 */ /* 0x000fe2000ff1e03f */
[----:B------:R-:W-:Y:S01]  /*a6c0*/  VIADD R13, R13, 0xffffffff ;  /* 0xffffffff0d0d7836 */ /* 0x000fe20000000000 */
[----:B------:R-:W-:Y:S01]  /*a6d0*/  R2UR UR5, R5 ;  /* 0x00000000050572ca */ /* 0x000fe200000e0000 */
[----:B------:R-:W-:Y:S01]  /*a6e0*/  UIADD3 UR22, UP1, UR20, 0x1f0, URZ ;  /* 0x000001f014167890 */ /* 0x000fe2000ff3e03f */
[----:B------:R-:W-:Y:S01]  /*a6f0*/  R2UR UR8, R11 ;  /* 0x000000000b0872ca */ /* 0x000fe200000e0000 */
[----:B------:R-:W-:Y:S01]  /*a700*/  VIADD R4, R4, 0x1 ;  /* 0x0000000104047836 */ /* 0x000fe20000000000 */
[----:B------:R-:W-:Y:S01]  /*a710*/  R2UR UR11, R19 ;  /* 0x00000000130b72ca */ /* 0x000fe200000e0000 */
[----:B------:R-:W-:Y:S01]  /*a720*/  UIADD3.X UR23, URZ, UR21, URZ, UP1, !UPT ;  /* 0x000000153f177290 */ /* 0x000fe20008ffe43f */
[----:B------:R-:W-:Y:S01]  /*a730*/  R2UR UR10, R12 ;  /* 0x000000000c0a72ca */ /* 0x000fe200000e0000 */
[----:B------:R-:W-:Y:S01]  /*a740*/  UMOV UR6, 0x0 ;  /* 0x0000000000067882 */ /* 0x000fe20000000000 */
[----:B------:R-:W-:Y:S01]  /*a750*/  R2UR UR12, R2 ;  /* 0x00000000020c72ca */ /* 0x000fe200000e0000 */
[----:B------:R-:W-:Y:S01]  /*a760*/  UMOV UR7, 0x10000000 ;  /* 0x1000000000077882 */ /* 0x000fe20000000000 */
[----:B------:R-:W-:Y:S01]  /*a770*/  R2UR UR18, R22 ;  /* 0x00000000161272ca */ /* 0x000fe200000e0000 */
[----:B------:R-:W-:Y:S01]  /*a780*/  VIADD R12, R12, 0x20 ;  /* 0x000000200c0c7836 */ /* 0x000fe20000000000 */
[----:B------:R-:W-:Y:S01]  /*a790*/  ISETP.GT.AND P3, PT, R13, 0x1, PT ;  /* 0x000000010d00780c */ /* 0x000fe20003f64270 */
[----:B------:R-:W-:Y:S01]  /*a7a0*/  UIADD3 UR13, UR5, 0x100, URZ ;  /* 0x00000100050d7890 */ /* 0x000fe2000fffe03f */
[----:B------:R-:W-:Y:S01]  /*a7b0*/  ISETP.NE.AND P1, PT, R4, 0x3, PT ;  /* 0x000000030400780c */ /* 0x000fe20003f25270 */
[----:B------:R-:W-:-:S02]  /*a7c0*/  UIADD3.X UR5, URZ, UR21, URZ, UP0, !UPT ;  /* 0x000000153f057290 */ /* 0x000fc400087fe43f */
[----:B------:R-:W-:Y:S01]  /*a7d0*/  UIADD3 UR14, UR8, 0x6100, URZ ;  /* 0x00006100080e7890 */ /* 0x000fe2000fffe03f */
[----:B------:R-:W-:Y:S02]  /*a7e0*/  SEL R10, RZ, 0x1, P1 ;  /* 0x00000001ff0a7807 */ /* 0x000fe40000800000 */
[----:B------:R-:W-:Y:S01]  /*a7f0*/  UMOV UR8, UR13 ;  /* 0x0000000d00087c82 */ /* 0x000fe20008000000 */
[----:B------:R-:W-:Y:S02]  /*a800*/  SEL R4, R4, RZ, P1 ;  /* 0x000000ff04047207 */ /* 0x000fe40000800000 */
[----:B------:R-:W-:Y:S01]  /*a810*/  LOP3.LUT R3, R3, R10, RZ, 0x3c, !PT ;  /* 0x0000000a03037212 */ /* 0x000fe200078e3cff */
[----:B------:R0:W-:Y:S02]  /*a820*/  UTMALDG.3D [UR8], [UR4], desc[UR6] ;  /* 0x00000608040075b4 */ /* 0x0001e40008011000 */
[----:B0-----:R-:W-:Y:S01]  /*a830*/  UMOV UR8, UR14 ;  /* 0x0000000e00087c82 */ /* 0x001fe20008000000 */
[----:B------:R-:W-:-:S02]  /*a840*/  UMOV UR11, UR18 ;  /* 0x00000012000b7c82 */ /* 0x000fc40008000000 */
[----:B------:R0:W-:Y:S02]  /*a850*/  UTMALDG.3D [UR8], [UR22], desc[UR6] ;  /* 0x00000608160075b4 */ /* 0x0001e40008011000 */
[----:B0-----:R-:W-:Y:S05]  /*a860*/  @P3 BRA `(.L_x_298) ;  /* 0xfffffffc00483947 */ /* 0x001fea000383ffff */
.L_x_294:
[----:B------:R-:W-:Y:S05]  /*a870*/  BSYNC B1 ;  /* 0x0000000000017941 */ /* 0x000fea0003800000 */
.L_x_293:
[----:B------:R-:W2:Y:S01]  /*a880*/  LDL.64 R10, [R1] ;  /* 0x00000000010a7983 */ /* 0x000ea20000100a00 */
[----:B------:R-:W-:Y:S01]  /*a890*/  LOP3.LUT P4, RZ, R8, 0xff, RZ, 0xc0, !PT ;  /* 0x000000ff08ff7812 */ /* 0x000fe2000788c0ff */
[----:B------:R-:W-:Y:S01]  /*a8a0*/  VIADD R4, R7, UR40 ;  /* 0x0000002807047c36 */ /* 0x000fe20008000000 */
[----:B------:R-:W-:Y:S01]  /*a8b0*/  ULDC.64 UR4, c[0x0][0x650] ;  /* 0x0001940000047ab9 */ /* 0x000fe20000000a00 */
[----:B------:R-:W-:Y:S01]  /*a8c0*/  IMAD.U32 R7, RZ, RZ, UR40 ;  /* 0x00000028ff077e24 */ /* 0x000fe2000f8e00ff */
[----:B------:R-:W-:Y:S01]  /*a8d0*/  UISETP.GE.U32.AND UP0, UPT, UR40, 0x3, UPT ;  /* 0x000000032800788c */ /* 0x000fe2000bf06070 */
[----:B------:R-:W-:Y:S01]  /*a8e0*/  BSSY B1, `(.L_x_299) ;  /* 0x000006f000017945 */ /* 0x000fe20003800000 */
[----:B------:R-:W-:Y:S01]  /*a8f0*/  ISETP.GT.U32.AND P1, PT, R4, 0x2, PT ;  /* 0x000000020400780c */ /* 0x000fe20003f24070 */
[----:B------:R-:W-:Y:S01]  /*a900*/  IMAD.MOV.U32 R19, RZ, RZ, -0x1 ;  /* 0xffffffffff137424 */ /* 0x000fe200078e00ff */
[----:B------:R-:W-:Y:S01]  /*a910*/  PRMT R8, RZ, 0x7610, R8 ;  /* 0x00007610ff087816 */ /* 0x000fe20000000008 */
[----:B------:R-:W-:Y:S01]  /*a920*/  IMAD.MOV.U32 R22, RZ, RZ, -0x1 ;  /* 0xffffffffff167424 */ /* 0x000fe200078e00ff */
[----:B------:R-:W-:-:S02]  /*a930*/  ISETP.LT.U32.AND P1, PT, R7, 0x3, P1 ;  /* 0x000000030700780c */ /* 0x000fc40000f21070 */
[----:B------:R-:W-:Y:S01]  /*a940*/  PLOP3.LUT P3, PT, PT, PT, UP0, 0x80, 0x0 ;  /* 0x000000000000781c */ /* 0x000fe20003f6f008 */
[----:B------:R-:W0:Y:S01]  /*a950*/  @P4 S2R R3, SR_CgaCtaId ;  /* 0x0000000000034919 */ /* 0x000e220000008800 */
[----:B------:R-:W-:-:S04]  /*a960*/  @P4 MOV R2, 0x400 ;  /* 0x0000040000024802 */ /* 0x000fc80000000f00 */
[----:B0-----:R-:W-:Y:S01]  /*a970*/  @P4 LEA R5, R3, R2, 0x18 ;  /* 0x0000000203054211 */ /* 0x001fe200078ec0ff */
[----:B------:R-:W-:-:S03]  /*a980*/  IMAD.WIDE.U32 R2, R4, -0x55555555, RZ ;  /* 0xaaaaaaab04027825 */ /* 0x000fc600078e00ff */
[----:B------:R0:W-:Y:S01]  /*a990*/  @P4 SYNCS.ARRIVE.TRANS64.A1T0 RZ, [R5+URZ+0x68], RZ ;  /* 0x000068ff05ff49a7 */ /* 0x0001e2000810003f */
[----:B------:R-:W-:Y:S01]  /*a9a0*/  IMAD.MOV.U32 R2, RZ, RZ, -0x1 ;  /* 0xffffffffff027424 */ /* 0x000fe200078e00ff */
[----:B0-----:R-:W-:Y:S02]  /*a9b0*/  SHF.R.U32.HI R5, RZ, 0x1, R3 ;  /* 0x00000001ff057819 */ /* 0x001fe40000011603 */
[----:B------:R-:W-:-:S03]  /*a9c0*/  SEL R3, RZ, 0x1, !P1 ;  /* 0x00000001ff037807 */ /* 0x000fc60004800000 */
[----:B------:R-:W-:Y:S01]  /*a9d0*/  IMAD R7, R5, -0x3, R4 ;  /* 0xfffffffd05077824 */ /* 0x000fe200078e0204 */
[----:B------:R-:W-:Y:S02]  /*a9e0*/  LOP3.LUT R0, R0, R3, RZ, 0x3c, !PT ;  /* 0x0000000300007212 */ /* 0x000fe400078e3cff */
[----:B------:R-:W-:Y:S02]  /*a9f0*/  PRMT R3, RZ, 0x7610, R3 ;  /* 0x00007610ff037816 */ /* 0x000fe40000000003 */
[----:B------:R-:W-:Y:S02]  /*aa00*/  @P3 LOP3.LUT R0, R0, 0x1, R5, 0x78, !PT ;  /* 0x0000000100003812 */ /* 0x000fe400078e7805 */
[----:B--2---:R-:W-:-:S04]  /*aa10*/  IADD3 R18, P4, R18, R10, RZ ;  /* 0x0000000a12127210 */ /* 0x004fc80007f9e0ff */
[----:B------:R-:W-:Y:S01]  /*aa20*/  ISETP.GE.U32.AND P1, PT, R18, UR4, PT ;  /* 0x0000000412007c0c */ /* 0x000fe2000bf26070 */
[----:B------:R-:W-:-:S05]  /*aa30*/  IMAD.X R17, R17, 0x1, R23, P4 ;  /* 0x0000000111117824 */ /* 0x000fca00020e0617 */
[----:B------:R-:W-:-:S13]  /*aa40*/  ISETP.GE.U32.AND.EX P1, PT, R17, UR5, PT, P1 ;  /* 0x0000000511007c0c */ /* 0x000fda000bf26110 */
[----:B------:R-:W-:Y:S05]  /*aa50*/  @P1 BRA `(.L_x_300) ;  /* 0x00000004005c1947 */ /* 0x000fea0003800000 */
[----:B------:R-:W0:Y:S01]  /*aa60*/  S2R R11, SR_CTAID.X ;  /* 0x00000000000b7919 */ /* 0x000e220000002500 */
[----:B------:R-:W-:Y:S01]  /*aa70*/  ULDC.64 UR4, c[0x0][0x628] ;  /* 0x00018a0000047ab9 */ /* 0x000fe20000000a00 */
[----:B------:R-:W1:Y:S01]  /*aa80*/  LDC R12, c[0x0][0x144] ;  /* 0x00005100ff0c7b82 */ /* 0x000e620000000800 */
[----:B------:R-:W-:Y:S01]  /*aa90*/  ISETP.NE.U32.AND P1, PT, RZ, UR4, PT ;  /* 0x00000004ff007c0c */ /* 0x000fe2000bf25070 */
[----:B------:R-:W2:Y:S01]  /*aaa0*/  S2R R9, SR_CTAID.Y ;  /* 0x0000000000097919 */ /* 0x000ea20000002600 */
[----:B------:R-:W-:Y:S01]  /*aab0*/  ULDC UR6, c[0x0][0x150] ;  /* 0x0000540000067ab9 */ /* 0x000fe20000000800 */
[----:B------:R-:W-:Y:S01]  /*aac0*/  ULDC UR7, c[0x0][0x630] ;  /* 0x00018c0000077ab9 */ /* 0x000fe20000000800 */
[----:B------:R-:W-:Y:S01]  /*aad0*/  ISETP.NE.AND.EX P1, PT, RZ, UR5, PT, P1 ;  /* 0x00000005ff007c0c */ /* 0x000fe2000bf25310 */
[----:B------:R-:W-:Y:S01]  /*aae0*/  IMAD.MOV.U32 R2, RZ, RZ, R18 ;  /* 0x000000ffff027224 */ /* 0x000fe200078e0012 */
[----:B0-----:R-:W-:-:S05]  /*aaf0*/  I2FP.F32.U32 R3, R11 ;  /* 0x0000000b00037245 */ /* 0x001fca0000201000 */
[----:B------:R-:W-:Y:S01]  /*ab00*/  FMUL R14, R3, UR6 ;  /* 0x00000006030e7c20 */ /* 0x000fe20008400000 */
[----:B------:R-:W-:-:S05]  /*ab10*/  IMAD.MOV.U32 R3, RZ, RZ, R17 ;  /* 0x000000ffff037224 */ /* 0x000fca00078e0011 */
[----:B--2---:R-:W-:Y:S05]  /*ab20*/  @!P1 BRA `(.L_x_301) ;  /* 0x0000000000289947 */ /* 0x004fea0003800000 */
[----:B------:R-:W-:Y:S02]  /*ab30*/  ULDC UR6, c[0x0][0x634] ;  /* 0x00018d0000067ab9 */ /* 0x000fe40000000800 */
[----:B------:R-:W-:-:S05]  /*ab40*/  IADD3 R3, P1, R18, UR6, RZ ;  /* 0x0000000612037c10 */ /* 0x000fca000ff3e0ff */
[----:B------:R-:W-:-:S04]  /*ab50*/  IMAD.X R13, RZ, RZ, R17, P1 ;  /* 0x000000ffff0d7224 */ /* 0x000fc800008e0611 */
[----:B------:R-:W-:-:S04]  /*ab60*/  IMAD.WIDE.U32 R4, R13, UR4, RZ ;  /* 0x000000040d047c25 */ /* 0x000fc8000f8e00ff */
[----:B------:R-:W-:-:S04]  /*ab70*/  IMAD.WIDE.U32 R4, P1, R3, UR5, R4 ;  /* 0x0000000503047c25 */ /* 0x000fc8000f820004 */
[----:B------:R-:W-:-:S04]  /*ab80*/  IMAD.WIDE.U32 R2, R3, UR4, RZ ;  /* 0x0000000403027c25 */ /* 0x000fc8000f8e00ff */
[----:B------:R-:W-:Y:S01]  /*ab90*/  IMAD.MOV.U32 R2, RZ, RZ, R5 ;  /* 0x000000ffff027224 */ /* 0x000fe200078e0005 */
[----:B------:R-:W-:Y:S01]  /*aba0*/  IADD3 RZ, P3, R3, R4, RZ ;  /* 0x0000000403ff7210 */ /* 0x000fe20007f7e0ff */
[----:B------:R-:W-:-:S04]  /*abb0*/  IMAD.X R3, RZ, RZ, RZ, P1 ;  /* 0x000000ffff037224 */ /* 0x000fc800008e06ff */
[----:B------:R-:W-:-:S08]  /*abc0*/  IMAD.WIDE.U32.X R2, R13, UR5, R2, P3 ;  /* 0x000000050d027c25 */ /* 0x000fd000098e0402 */
.L_x_301:
[--C-:B------:R-:W-:Y:S01]  /*abd0*/  SHF.R.U64 R10, R2, UR7, R3.reuse ;  /* 0x00000007020a7c19 */ /* 0x100fe20008001203 */
[----:B------:R-:W0:Y:S01]  /*abe0*/  F2I.U32.TRUNC.NTZ R14, R14 ;  /* 0x0000000e000e7305 */ /* 0x000e22000020f000 */
[----:B------:R-:W-:Y:S01]  /*abf0*/  SHF.R.U32.HI R2, RZ, UR7, R3 ;  /* 0x00000007ff027c19 */ /* 0x000fe20008011603 */
[----:B------:R-:W-:Y:S01]  /*ac00*/  ULDC.64 UR4, c[0x0][0x620] ;  /* 0x0001880000047ab9 */ /* 0x000fe20000000a00 */
[----:B------:R-:W-:Y:S01]  /*ac10*/  IADD3 R5, P1, RZ, -R10, RZ ;  /* 0x8000000aff057210 */ /* 0x000fe20007f3e0ff */
[----:B------:R-:W-:Y:S01]  /*ac20*/  IMAD.MOV.U32 R3, RZ, RZ, R17 ;  /* 0x000000ffff037224 */ /* 0x000fe200078e0011 */
[----:B------:R-:W-:-:S03]  /*ac30*/  ULDC.64 UR6, c[0x0][0x640] ;  /* 0x0001900000067ab9 */ /* 0x000fc60000000a00 */
[----:B------:R-:W-:Y:S01]  /*ac40*/  IMAD.X R2, RZ, RZ, ~R2, P1 ;  /* 0x000000ffff027224 */ /* 0x000fe200008e0e02 */
[----:B------:R-:W-:-:S03]  /*ac50*/  ISETP.NE.U32.AND P1, PT, RZ, UR6, PT ;  /* 0x00000006ff007c0c */ /* 0x000fc6000bf25070 */
[----:B------:R-:W-:Y:S01]  /*ac60*/  IMAD R4, R2, UR4, RZ ;  /* 0x0000000402047c24 */ /* 0x000fe2000f8e02ff */
[----:B------:R-:W-:Y:S01]  /*ac70*/  ISETP.NE.AND.EX P1, PT, RZ, UR7, PT, P1 ;  /* 0x00000007ff007c0c */ /* 0x000fe2000bf25310 */
[----:B------:R-:W-:-:S04]  /*ac80*/  IMAD.MOV.U32 R2, RZ, RZ, R18 ;  /* 0x000000ffff027224 */ /* 0x000fc800078e0012 */
[----:B------:R-:W-:Y:S01]  /*ac90*/  IMAD.WIDE.U32 R2, R5, UR4, R2 ;  /* 0x0000000405027c25 */ /* 0x000fe2000f8e0002 */
[----:B------:R-:W-:-:S03]  /*aca0*/  ULDC UR4, c[0x0][0x618] ;  /* 0x0001860000047ab9 */ /* 0x000fc60000000800 */
[----:B------:R-:W-:Y:S01]  /*acb0*/  IMAD R5, R5, UR5, R4 ;  /* 0x0000000505057c24 */ /* 0x000fe2000f8e0204 */
[----:B------:R-:W-:Y:S01]  /*acc0*/  ULDC UR5, c[0x0][0x154] ;  /* 0x0000550000057ab9 */ /* 0x000fe20000000800 */
[----:B0-----:R-:W-:Y:S02]  /*acd0*/  IMAD.MOV R4, RZ, RZ, -R14 ;  /* 0x000000ffff047224 */ /* 0x001fe400078e0a0e */
[----:B------:R-:W0:Y:S01]  /*ace0*/  LDC R14, c[0x0][0x148] ;  /* 0x00005200ff0e7b82 */ /* 0x000e220000000800 */
[----:B------:R-:W-:Y:S02]  /*acf0*/  IMAD.IADD R3, R3, 0x1, R5 ;  /* 0x0000000103037824 */ /* 0x000fe400078e0205 */
[----:B-1----:R-:W-:Y:S01]  /*ad00*/  IMAD R11, R12, R4, R11 ;  /* 0x000000040c0b7224 */ /* 0x002fe200078e020b */
[----:B------:R-:W-:Y:S02]  /*ad10*/  I2FP.F32.U32 R4, R9 ;  /* 0x0000000900047245 */ /* 0x000fe40000201000 */
[----:B------:R-:W-:-:S02]  /*ad20*/  SHF.R.U64 R12, R2, UR4, R3 ;  /* 0x00000004020c7c19 */ /* 0x000fc40008001203 */
[----:B------:R-:W-:Y:S01]  /*ad30*/  SHF.R.U32.HI R3, RZ, UR4, R3 ;  /* 0x00000004ff037c19 */ /* 0x000fe20008011603 */
[----:B------:R-:W-:Y:S01]  /*ad40*/  FMUL R4, R4, UR5 ;  /* 0x0000000504047c20 */ /* 0x000fe20008400000 */
[----:B------:R-:W-:Y:S02]  /*ad50*/  ULDC UR4, c[0x0][0x608] ;  /* 0x0001820000047ab9 */ /* 0x000fe40000000800 */
[--C-:B------:R-:W-:Y:S01]  /*ad60*/  SHF.R.U64 R15, R12, UR4, R3.reuse ;  /* 0x000000040c0f7c19 */ /* 0x100fe20008001203 */
[----:B------:R1:W2:Y:S01]  /*ad70*/  F2I.U32.TRUNC.NTZ R20, R4 ;  /* 0x0000000400147305 */ /* 0x0002a2000020f000 */
[----:B------:R-:W-:Y:S01]  /*ad80*/  SHF.R.U32.HI R2, RZ, UR4, R3 ;  /* 0x00000004ff027c19 */ /* 0x000fe20008011603 */
[----:B------:R-:W-:-:S03]  /*ad90*/  ULDC UR4, c[0x0][0x658] ;  /* 0x0001960000047ab9 */ /* 0x000fc60000000800 */
[--C-:B------:R-:W-:Y:S02]  /*ada0*/  SHF.R.U64 R13, R15, UR4, R2.reuse ;  /* 0x000000040f0d7c19 */ /* 0x100fe40008001202 */
[----:B------:R-:W-:-:S03]  /*adb0*/  SHF.R.U32.HI R19, RZ, UR4, R2 ;  /* 0x00000004ff137c19 */ /* 0x000fc60008011602 */
[----:B------:R-:W-:Y:S02]  /*adc0*/  IMAD.MOV.U32 R2, RZ, RZ, R13 ;  /* 0x000000ffff027224 */ /* 0x000fe400078e000d */
[----:B------:R-:W-:Y:S01]  /*add0*/  IMAD.MOV.U32 R3, RZ, RZ, R19 ;  /* 0x000000ffff037224 */ /* 0x000fe200078e0013 */
[----:B-1----:R-:W-:Y:S06]  /*ade0*/  @!P1 BRA `(.L_x_302) ;  /* 0x0000000000289947 */ /* 0x002fec0003800000 */
        /* <DEDUP_REMOVED lines=10> */
.L_x_302:
[----:B------:R-:W1:Y:S01]  /*ae90*/  LDC R4, c[0x0][0x65c] ;  /* 0x00019700ff047b82 */ /* 0x000e620000000800 */
[----:B------:R-:W-:Y:S01]  /*aea0*/  ULDC UR4, c[0x0][0x648] ;  /* 0x0001920000047ab9 */ /* 0x000fe20000000800 */
[----:B------:R-:W-:Y:S01]  /*aeb0*/  LOP3.LUT R15, R15, UR16, RZ, 0xc0, !PT ;  /* 0x000000100f0f7c12 */ /* 0x000fe2000f8ec0ff */
[----:B--2---:R-:W-:Y:S01]  /*aec0*/  IMAD.MOV R20, RZ, RZ, -R20 ;  /* 0x000000ffff147224 */ /* 0x004fe200078e0a14 */
[----:B------:R-:W-:Y:S01]  /*aed0*/  SHF.R.U64 R2, R2, UR4, R3 ;  /* 0x0000000402027c19 */ /* 0x000fe20008001203 */
[----:B------:R-:W-:Y:S01]  /*aee0*/  ULDC UR4, c[0x0][0x638] ;  /* 0x00018e0000047ab9 */ /* 0x000fe20000000800 */
[----:B------:R-:W-:Y:S01]  /*aef0*/  LOP3.LUT R12, R12, UR15, RZ, 0xc0, !PT ;  /* 0x0000000f0c0c7c12 */ /* 0x000fe2000f8ec0ff */
[----:B------:R-:W-:Y:S01]  /*af00*/  ULDC UR5, c[0x0][0x610] ;  /* 0x0001840000057ab9 */ /* 0x000fe20000000800 */
[----:B------:R-:W-:Y:S01]  /*af10*/  IMAD.MOV.U32 R3, RZ, RZ, 0x1 ;  /* 0x00000001ff037424 */ /* 0x000fe200078e00ff */
[----:B-1----:R-:W-:Y:S01]  /*af20*/  ISETP.NE.AND P1, PT, R4, 0x1, PT ;  /* 0x000000010400780c */ /* 0x002fe20003f25270 */
[----:B------:R-:W-:-:S02]  /*af30*/  IMAD.MOV R4, RZ, RZ, -R2 ;  /* 0x000000ffff047224 */ /* 0x000fc400078e0a02 */
[----:B------:R-:W-:Y:S02]  /*af40*/  IMAD R2, R2, UR17, R15 ;  /* 0x0000001102027c24 */ /* 0x000fe4000f8e020f */
[----:B------:R-:W-:Y:S01]  /*af50*/  IMAD R13, R4, UR4, R13 ;  /* 0x00000004040d7c24 */ /* 0x000fe2000f8e020d */
[----:B------:R-:W-:-:S07]  /*af60*/  ULDC UR4, c[0x0][0x600] ;  /* 0x0001800000047ab9 */ /* 0x000fce0000000800 */
[----:B0-----:R-:W-:-:S04]  /*af70*/  @P1 IMAD R11, R14, R20, R9 ;  /* 0x000000140e0b1224 */ /* 0x001fc800078e0209 */
[----:B------:R-:W-:Y:S02]  /*af80*/  IMAD R11, R2, UR5, R11 ;  /* 0x00000005020b7c24 */ /* 0x000fe4000f8e020b */
[----:B------:R-:W-:-:S05]  /*af90*/  IMAD R2, R13, UR4, R12 ;  /* 0x000000040d027c24 */ /* 0x000fca000f8e020c */
[----:B------:R-:W-:Y:S02]  /*afa0*/  SEL R22, R2, R11, !P1 ;  /* 0x0000000b02167207 */ /* 0x000fe40004800000 */
[----:B------:R-:W-:Y:S01]  /*afb0*/  SEL R19, R11, R2, !P1 ;  /* 0x000000020b137207 */ /* 0x000fe20004800000 */
[----:B------:R-:W-:-:S07]  /*afc0*/  IMAD.MOV.U32 R2, RZ, RZ, R10 ;  /* 0x000000ffff027224 */ /* 0x000fce00078e000a */
.L_x_300:
[----:B------:R-:W-:Y:S05]  /*afd0*/  BSYNC B1 ;  /* 0x0000000000017941 */ /* 0x000fea0003800000 */
.L_x_299:
[----:B------:R-:W-:-:S13]  /*afe0*/  LOP3.LUT P1, RZ, R3, 0xff, RZ, 0xc0, !PT ;  /* 0x000000ff03ff7812 */ /* 0x000fda000782c0ff */
[----:B------:R-:W-:Y:S05]  /*aff0*/  @P1 BRA `(.L_x_303) ;  /* 0xfffffff400301947 */ /* 0x000fea000383ffff */
[----:B------:R-:W-:Y:S05]  /*b000*/  BSYNC B0 ;  /* 0x0000000000007941 */ /* 0x000fea0003800000 */
.L_x_291:
[----:B------:R-:W-:-:S03]  /*b010*/  UMOV UR4, 0xffffffff ;  /* 0xffffffff00047882 */ /* 0x000fc60000000000 */
[----:B------:R-:W-:Y:S05]  /*b020*/  BRA.DIV UR4, `(.L_x_304) ;  /* 0x00000006041c7947 */ /* 0x000fea000b800000 */
[----:B------:R-:W-:-:S13]  /*b030*/  ELECT P6, URZ, PT ;  /* 0x00000000003f782f */ /* 0x000fda00038c0000 */
.L_x_319:
[----:B------:R-:W-:Y:S04]  /*b040*/  BSSY B0, `(.L_x_305) ;  /* 0x0000022000007945 */ /* 0x000fe80003800000 */
[----:B------:R-:W-:Y:S05]  /*b050*/  @!P6 BRA `(.L_x_306) ;  /* 0x000000000080e947 */ /* 0x000fea0003800000 */
[----:B------:R-:W-:-:S04]  /*b060*/  LOP3.LUT R16, R16, 0x2, RZ, 0xfc, !PT ;  /* 0x0000000210107812 */ /* 0x000fc800078efcff */
[----:B------:R-:W-:-:S13]  /*b070*/  ISETP.NE.AND P0, PT, R16, 0x3, PT ;  /* 0x000000031000780c */ /* 0x000fda0003f05270 */
[----:B------:R-:W-:Y:S05]  /*b080*/  @!P0 BRA `(.L_x_307) ;  /* 0x0000000000048947 */ /* 0x000fea0003800000 */
[----:B------:R-:W-:Y:S01]  /*b090*/  BPT.TRAP 0x1 ;  /* 0x000000040000795c */ /* 0x000fe20000300000 */
.L_x_307:
[----:B------:R-:W0:Y:S01]  /*b0a0*/  S2R R3, SR_CgaCtaId ;  /* 0x0000000000037919 */ /* 0x000e220000008800 */
[----:B------:R-:W-:Y:S02]  /*b0b0*/  MOV R2, 0x400 ;  /* 0x0000040000027802 */ /* 0x000fe40000000f00 */
[----:B------:R-:W-:Y:S02]  /*b0c0*/  SHF.L.U32 R4, R0, 0x1f, RZ ;  /* 0x0000001f00047819 */ /* 0x000fe400000006ff */
[----:B0-----:R-:W-:-:S05]  /*b0d0*/  LEA R2, R3, R2, 0x18 ;  /* 0x0000000203027211 */ /* 0x001fca00078ec0ff */
[----:B------:R-:W-:-:S04]  /*b0e0*/  VIADD R2, R2, 0x18 ;  /* 0x0000001802027836 */ /* 0x000fc80000000000 */
[C---:B------:R-:W-:Y:S02]  /*b0f0*/  IMAD R9, R7.reuse, 0x8, R2 ;  /* 0x0000000807097824 */ /* 0x040fe400078e0202 */
[----:B------:R-:W-:Y:S02]  /*b100*/  VIADD R7, R7, 0x1 ;  /* 0x0000000107077836 */ /* 0x000fe40000000000 */
[----:B------:R-:W0:Y:S03]  /*b110*/  SYNCS.PHASECHK.TRANS64.TRYWAIT P0, [R9+URZ], R4 ;  /* 0x00000004090075a7 */ /* 0x000e26000800017f */
[----:B------:R-:W-:-:S04]  /*b120*/  ISETP.NE.AND P1, PT, R7, 0x3, PT ;  /* 0x000000030700780c */ /* 0x000fc80003f25270 */
[----:B------:R-:W-:Y:S02]  /*b130*/  SEL R3, RZ, 0x1, P1 ;  /* 0x00000001ff037807 */ /* 0x000fe40000800000 */
[----:B------:R-:W-:Y:S02]  /*b140*/  SEL R7, R7, RZ, P1 ;  /* 0x000000ff07077207 */ /* 0x000fe40000800000 */
[----:B------:R-:W-:-:S03]  /*b150*/  LOP3.LUT R11, R0, R3, RZ, 0x3c, !PT ;  /* 0x00000003000b7212 */ /* 0x000fc600078e3cff */
[----:B------:R-:W-:Y:S01]  /*b160*/  IMAD R6, R7, 0x8, R2 ;  /* 0x0000000807067824 */ /* 0x000fe200078e0202 */
[----:B------:R-:W-:Y:S01]  /*b170*/  SHF.L.U32 R5, R11, 0x1f, RZ ;  /* 0x0000001f0b057819 */ /* 0x000fe200000006ff */
[----:B0-----:R-:W-:Y:S06]  /*b180*/  @!P0 BRA `(.L_x_308) ;  /* 0x0000000000e48947 */ /* 0x001fec0003800000 */
.L_x_320:
[----:B------:R-:W1:Y:S01]  /*b190*/  SYNCS.PHASECHK.TRANS64.TRYWAIT P0, [R6+URZ], R5 ;  /* 0x00000005060075a7 */ /* 0x000e62000800017f */
[----:B------:R-:W-:-:S05]  /*b1a0*/  VIADD R0, R7, 0x1 ;  /* 0x0000000107007836 */ /* 0x000fca0000000000 */
[----:B------:R-:W-:-:S04]  /*b1b0*/  ISETP.NE.AND P1, PT, R0, 0x3, PT ;  /* 0x000000030000780c */ /* 0x000fc80003f25270 */
[----:B0-----:R-:W-:Y:S02]  /*b1c0*/  SEL R4, RZ, 0x1, P1 ;  /* 0x00000001ff047807 */ /* 0x001fe40000800000 */
[----:B------:R-:W-:Y:S02]  /*b1d0*/  SEL R3, R0, RZ, P1 ;  /* 0x000000ff00037207 */ /* 0x000fe40000800000 */
[----:B------:R-:W-:Y:S01]  /*b1e0*/  LOP3.LUT R0, R11, R4, RZ, 0x3c, !PT ;  /* 0x000000040b007212 */ /* 0x000fe200078e3cff */
[----:B-1----:R-:W-:Y:S06]  /*b1f0*/  @!P0 BRA `(.L_x_309) ;  /* 0x0000000000dc8947 */ /* 0x002fec0003800000 */
.L_x_321:
[----:B------:R-:W-:Y:S01]  /*b200*/  IMAD R3, R3, 0x8, R2 ;  /* 0x0000000803037824 */ /* 0x000fe200078e0202 */
[----:B------:R-:W-:-:S07]  /*b210*/  SHF.L.U32 R0, R0, 0x1f, RZ ;  /* 0x0000001f00007819 */ /* 0x000fce00000006ff */
.L_x_310:
[----:B-1----:R1:W2:Y:S02]  /*b220*/  SYNCS.PHASECHK.TRANS64.TRYWAIT P0, [R3+URZ], R0 ;  /* 0x00000000030075a7 */ /* 0x0022a4000800017f */
[----:B--2---:R-:W-:Y:S05]  /*b230*/  @!P0 NANOSLEEP.SYNCS 0x989680 ;  /* 0x009896800000895d */ /* 0x004fea0003900000 */
[----:B------:R-:W2:Y:S02]  /*b240*/  @!P0 SYNCS.PHASECHK.TRANS64 P0, [R3+URZ], R0 ;  /* 0x00000000030085a7 */ /* 0x000ea4000800007f */
[----:B--2---:R-:W-:Y:S05]  /*b250*/  @!P0 BRA `(.L_x_310) ;  /* 0xfffffffc00f08947 */ /* 0x004fea000383ffff */
.L_x_306:
[----:B------:R-:W-:Y:S05]  /*b260*/  BSYNC B0 ;  /* 0x0000000000007941 */ /* 0x000fea0003800000 */
.L_x_305:
[----:B------:R-:W-:Y:S05]  /*b270*/  EXIT ;  /* 0x000000000000794d */ /* 0x000fea0003800000 */
.L_x_15:
[----:B-1----:R1:W2:Y:S02]  /*b280*/  SYNCS.PHASECHK.TRANS64.TRYWAIT P0, [R159+URZ], R0 ;  /* 0x000000009f0075a7 */ /* 0x0022a4000800017f */
[----:B--2---:R-:W-:Y:S05]  /*b290*/  @!P0 NANOSLEEP.SYNCS 0x989680 ;  /* 0x009896800000895d */ /* 0x004fea0003900000 */
[----:B------:R-:W2:Y:S02]  /*b2a0*/  @!P0 SYNCS.PHASECHK.TRANS64 P0, [R159+URZ], R0 ;  /* 0x000000009f0085a7 */ /* 0x000ea4000800007f */
[----:B--2---:R-:W-:Y:S05]  /*b2b0*/  @!P0 BRA `(.L_x_15) ;  /* 0xfffffffc00f08947 */ /* 0x004fea000383ffff */
[----:B------:R-:W-:Y:S05]  /*b2c0*/  BRA `(.L_x_311) ;  /* 0xffffff6000647947 */ /* 0x000fea000383ffff */
.L_x_20:
[----:B--2---:R2:W3:Y:S02]  /*b2d0*/  SYNCS.PHASECHK.TRANS64.TRYWAIT P1, [R3+URZ], R0 ;  /* 0x00000000030075a7 */ /* 0x0044e4000802017f */
[----:B---3--:R-:W-:Y:S05]  /*b2e0*/  @!P1 NANOSLEEP.SYNCS 0x989680 ;  /* 0x009896800000995d */ /* 0x008fea0003900000 */
[----:B------:R-:W3:Y:S02]  /*b2f0*/  @!P1 SYNCS.PHASECHK.TRANS64 P1, [R3+URZ], R0 ;  /* 0x00000000030095a7 */ /* 0x000ee4000802007f */
[----:B---3--:R-:W-:Y:S05]  /*b300*/  @!P1 BRA `(.L_x_20) ;  /* 0xfffffffc00f09947 */ /* 0x008fea000383ffff */
[----:B------:R-:W-:Y:S05]  /*b310*/  BRA `(.L_x_19) ;  /* 0xffffff6000d07947 */ /* 0x000fea000383ffff */
.L_x_25:
[----:B--2---:R-:W-:-:S04]  /*b320*/  IMAD.U32 R4, RZ, RZ, UR4 ;  /* 0x00000004ff047e24 */ /* 0x004fc8000f8e00ff */
[----:B------:R2:W3:Y:S03]  /*b330*/  SYNCS.PHASECHK.TRANS64.TRYWAIT P1, [R4+URZ], R3 ;  /* 0x00000003040075a7 */ /* 0x0004e6000802017f */
[----:B---3--:R-:W-:Y:S05]  /*b340*/  @!P1 NANOSLEEP.SYNCS 0x989680 ;  /* 0x009896800000995d */ /* 0x008fea0003900000 */
[----:B------:R-:W3:Y:S02]  /*b350*/  @!P1 SYNCS.PHASECHK.TRANS64 P1, [R4+URZ], R3 ;  /* 0x00000003040095a7 */ /* 0x000ee4000802007f */
[----:B---3--:R-:W-:Y:S05]  /*b360*/  @!P1 BRA `(.L_x_25) ;  /* 0xfffffffc00ec9947 */ /* 0x008fea000383ffff */
[----:B------:R-:W-:Y:S05]  /*b370*/  BRA `(.L_x_24) ;  /* 0xffffff6400ac7947 */ /* 0x000fea000383ffff */
.L_x_31:
[----:B-1----:R1:W2:Y:S02]  /*b380*/  SYNCS.PHASECHK.TRANS64.TRYWAIT P0, [R159+URZ+0x10], R0 ;  /* 0x000010009f0075a7 */ /* 0x0022a4000800017f */
[----:B--2---:R-:W-:Y:S05]  /*b390*/  @!P0 NANOSLEEP.SYNCS 0x989680 ;  /* 0x009896800000895d */ /* 0x004fea0003900000 */
[----:B------:R-:W2:Y:S02]  /*b3a0*/  @!P0 SYNCS.PHASECHK.TRANS64 P0, [R159+URZ+0x10], R0 ;  /* 0x000010009f0085a7 */ /* 0x000ea4000800007f */
[----:B--2---:R-:W-:Y:S05]  /*b3b0*/  @!P0 BRA `(.L_x_31) ;  /* 0xfffffffc00f08947 */ /* 0x004fea000383ffff */
[----:B------:R-:W-:Y:S05]  /*b3c0*/  BRA `(.L_x_312) ;  /* 0xffffff6800f07947 */ /* 0x000fea000383ffff */
.L_x_292:
[----:B------:R-:W-:Y:S01]  /*b3d0*/  BSSY B1, `(.L_x_313) ;  /* 0x0000006000017945 */ /* 0x000fe20003800000 */
[----:B------:R-:W-:-:S07]  /*b3e0*/  IMAD.MOV.U32 R15, RZ, RZ, -0x1 ;  /* 0xffffffffff0f7424 */ /* 0x000fce00078e00ff */
[----:B-----5:R-:W-:Y:S05]  /*b3f0*/  WARPSYNC.COLLECTIVE R15, `(.L_x_314) ;  /* 0x000000000f0c7348 */ /* 0x020fea0003c00000 */
[----:B------:R-:W-:Y:S02]  /*b400*/  ELECT P6, UR62, PT ;  /* 0x00000000003e782f */ /* 0x000fe400038c0000 */
[----:B------:R-:W-:Y:S01]  /*b410*/  MOV R14, UR62 ;  /* 0x0000003e000e7c02 */ /* 0x000fe20008000f00 */
[----:B-----5:R-:W-:Y:S10]  /*b420*/  ENDCOLLECTIVE ;  /* 0x000000000000791b */ /* 0x020ff40003800000 */
.L_x_314:
[----:B------:R-:W-:Y:S05]  /*b430*/  BSYNC B1 ;  /* 0x0000000000017941 */ /* 0x000fea0003800000 */
.L_x_313:
[----:B------:R-:W-:Y:S05]  /*b440*/  BRA `(.L_x_315) ;  /* 0xfffffff000287947 */ /* 0x000fea000383ffff */
.L_x_295:
[----:B0-----:R0:W1:Y:S02]  /*b450*/  SYNCS.PHASECHK.TRANS64.TRYWAIT P1, [R10+URZ+0x18], R5 ;  /* 0x000018050a0075a7 */ /* 0x001064000802017f */
[----:B-1----:R-:W-:Y:S05]  /*b460*/  @!P1 NANOSLEEP.SYNCS 0x989680 ;  /* 0x009896800000995d */ /* 0x002fea0003900000 */
[----:B------:R-:W1:Y:S02]  /*b470*/  @!P1 SYNCS.PHASECHK.TRANS64 P1, [R10+URZ+0x18], R5 ;  /* 0x000018050a0095a7 */ /* 0x000e64000802007f */
[----:B-1----:R-:W-:Y:S05]  /*b480*/  @!P1 BRA `(.L_x_295) ;  /* 0xfffffffc00f09947 */ /* 0x002fea000383ffff */
[----:B------:R-:W-:Y:S05]  /*b490*/  BRA `(.L_x_316) ;  /* 0xfffffff0005c7947 */ /* 0x000fea000383ffff */
.L_x_304:
[----:B------:R-:W-:Y:S01]  /*b4a0*/  BSSY B0, `(.L_x_317) ;  /* 0x0000006000007945 */ /* 0x000fe20003800000 */
[----:B------:R-:W-:-:S07]  /*b4b0*/  IMAD.MOV.U32 R15, RZ, RZ, -0x1 ;  /* 0xffffffffff0f7424 */ /* 0x000fce00078e00ff */
[----:B-----5:R-:W-:Y:S05]  /*b4c0*/  WARPSYNC.COLLECTIVE R15, `(.L_x_318) ;  /* 0x000000000f0c7348 */ /* 0x020fea0003c00000 */
[----:B------:R-:W-:Y:S02]  /*b4d0*/  ELECT P6, UR62, PT ;  /* 0x00000000003e782f */ /* 0x000fe400038c0000 */
[----:B------:R-:W-:Y:S01]  /*b4e0*/  MOV R14, UR62 ;  /* 0x0000003e000e7c02 */ /* 0x000fe20008000f00 */
[----:B-----5:R-:W-:Y:S10]  /*b4f0*/  ENDCOLLECTIVE ;  /* 0x000000000000791b */ /* 0x020ff40003800000 */
.L_x_318:
[----:B------:R-:W-:Y:S05]  /*b500*/  BSYNC B0 ;  /* 0x0000000000007941 */ /* 0x000fea0003800000 */
.L_x_317:
[----:B------:R-:W-:Y:S05]  /*b510*/  BRA `(.L_x_319) ;  /* 0xfffffff800c87947 */ /* 0x000fea000383ffff */
.L_x_308:
[----:B0-----:R0:W1:Y:S02]  /*b520*/  SYNCS.PHASECHK.TRANS64.TRYWAIT P0, [R9+URZ], R4 ;  /* 0x00000004090075a7 */ /* 0x001064000800017f */
[----:B-1----:R-:W-:Y:S05]  /*b530*/  @!P0 NANOSLEEP.SYNCS 0x989680 ;  /* 0x009896800000895d */ /* 0x002fea0003900000 */
[----:B------:R-:W1:Y:S02]  /*b540*/  @!P0 SYNCS.PHASECHK.TRANS64 P0, [R9+URZ], R4 ;  /* 0x00000004090085a7 */ /* 0x000e64000800007f */
[----:B-1----:R-:W-:Y:S05]  /*b550*/  @!P0 BRA `(.L_x_308) ;  /* 0xfffffffc00f08947 */ /* 0x002fea000383ffff */
[----:B------:R-:W-:Y:S05]  /*b560*/  BRA `(.L_x_320) ;  /* 0xfffffffc00087947 */ /* 0x000fea000383ffff */
.L_x_309:
[----:B0-----:R0:W1:Y:S02]  /*b570*/  SYNCS.PHASECHK.TRANS64.TRYWAIT P0, [R6+URZ], R5 ;  /* 0x00000005060075a7 */ /* 0x001064000800017f */
[----:B-1----:R-:W-:Y:S05]  /*b580*/  @!P0 NANOSLEEP.SYNCS 0x989680 ;  /* 0x009896800000895d */ /* 0x002fea0003900000 */
[----:B------:R-:W1:Y:S02]  /*b590*/  @!P0 SYNCS.PHASECHK.TRANS64 P0, [R6+URZ], R5 ;  /* 0x00000005060085a7 */ /* 0x000e64000800007f */
[----:B-1----:R-:W-:Y:S05]  /*b5a0*/  @!P0 BRA `(.L_x_309) ;  /* 0xfffffffc00f08947 */ /* 0x002fea000383ffff */
[----:B------:R-:W-:Y:S05]  /*b5b0*/  BRA `(.L_x_321) ;  /* 0xfffffffc00107947 */ /* 0x000fea000383ffff */
.L_x_322:
[----:B------:R-:W-:-:S00]  /*b5c0*/  BRA `(.L_x_322) ;  /* 0xfffffffc00fc7947 */ /* 0x000fc0000383ffff */
[----:B------:R-:W-:-:S00]  /*b5d0*/  NOP ;  /* 0x0000000000007918 */ /* 0x000fc00000000000 */
        /* <DEDUP_REMOVED lines=10> */
.L_x_323:


//--------------------- .nv.global.init           --------------------------
	.section	.nv.global.init,"aw",@progbits
.nv.global.init:
	.type		$str$22,@object
	.size		$str$22,($str$23 - $str$22)
$str$22:
        /*0000*/ 	.byte	0x6b, 0x5f, 0x74, 0x69, 0x6c, 0x65, 0x5f, 0x63, 0x6f, 0x75, 0x6e, 0x74, 0x20, 0x3e, 0x3d, 0x20
        /*0010*/ 	.byte	0x31, 0x00
	.type		$str$23,@object
	.size		$str$23,(__unnamed_1 - $str$23)
$str$23:
        /*0012*/ 	.byte	0x2f, 0x74, 0x6d, 0x70, 0x2f, 0x63, 0x75, 0x74, 0x6c, 0x61, 0x73, 0x73, 0x5f, 0x73, 0x77, 0x65
        /*0022*/ 	.byte	0x65, 0x70, 0x5f, 0x73, 0x72, 0x63, 0x2f, 0x69, 0x6e, 0x63, 0x6c, 0x75, 0x64, 0x65, 0x2f, 0x63
        /*0032*/ 	.byte	0x75, 0x74, 0x6c, 0x61, 0x73, 0x73, 0x2f, 0x67, 0x65, 0x6d, 0x6d, 0x2f, 0x63, 0x6f, 0x6c, 0x6c
        /*0042*/ 	.byte	0x65, 0x63, 0x74, 0x69, 0x76, 0x65, 0x2f, 0x73, 0x6d, 0x39, 0x30, 0x5f, 0x6d, 0x6d, 0x61, 0x5f
        /*0052*/ 	.byte	0x74, 0x6d, 0x61, 0x5f, 0x67, 0x6d, 0x6d, 0x61, 0x5f, 0x73, 0x73, 0x5f, 0x77, 0x61, 0x72, 0x70
        /*0062*/ 	.byte	0x73, 0x70, 0x65, 0x63, 0x69, 0x61, 0x6c, 0x69, 0x7a, 0x65, 0x64, 0x2e, 0x68, 0x70, 0x70, 0x00
	.type		__unnamed_1,@object
	.size		__unnamed_1,(.L_0 - __unnamed_1)
__unnamed_1:
        /*0072*/ 	.byte	0x76, 0x6f, 0x69, 0x64, 0x20, 0x63, 0x75, 0x74, 0x6c, 0x61, 0x73, 0x73, 0x3a, 0x3a, 0x67, 0x65
        /* <DEDUP_REMOVED lines=176> */
        /*0b82*/ 	.byte	0x3a, 0x3a, 0x69, 0x64, 0x65, 0x6e, 0x74, 0x69, 0x74, 0x79, 0x5d, 0x00
.L_0:


//--------------------- .nv.shared._ZN7cutlass13device_kernelINS_4gemm6kernel13GemmUniversalIN4cute5tupleIJiiiiEEENS1_10collective13CollectiveMmaINS1_34MainloopSm90TmaGmmaWarpSpecializedILi3ENS5_IJNS4_1CILi1EEESB_SB_EEENS1_32KernelTmaWarpSpecializedPingpongEEENS5_IJNSA_ILi64EEENSA_ILi256EEENSA_ILi32EEEEEENS_10tfloat32_tENS5_IJlSB_lEEESJ_SK_NS4_8TiledMMAINS4_8MMA_AtomIJNS4_4SM904GMMA30MMA_64x256x8_F32TF32TF32_SS_TNILNSO_7ScaleInE1ELSQ_1EEEEEENS4_6LayoutISC_NS5_IJNSA_ILi0EEESU_SU_EEEEENS5_IJNS4_10UnderscoreESX_SX_EEEEENS4_13SM90_TMA_LOADENS4_14ComposedLayoutINS4_7SwizzleILi3ELi4ELi3EEENS4_18smem_ptr_flag_bitsILi32EEENST_INS5_IJNSA_ILi8EEESH_EEENS5_IJSH_SB_EEEEEEEvNS4_8identityES10_S1A_vS1B_EENS_8epilogue10collective6detail29Sm90TmaWarpSpecializedAdapterINS1E_15DefaultEpilogueISJ_SK_SK_NS1D_6thread17LinearCombinationISJ_Li1EffLNS1I_9ScaleType4KindE0ELNS_15FloatRoundStyleE2ESJ_EENS1_15EpilogueDefaultEEEEEvvEEEEvNT_6ParamsE --------------------------
	.section	.nv.shared._ZN7cutlass13device_kernelINS_4gemm6kernel13GemmUniversalIN4cute5tupleIJiiiiEEENS1_10collective13CollectiveMmaINS1_34MainloopSm90TmaGmmaWarpSpecializedILi3ENS5_IJNS4_1CILi1EEESB_SB_EEENS1_32KernelTmaWarpSpecializedPingpongEEENS5_IJNSA_ILi64EEENSA_ILi256EEENSA_ILi32EEEEEENS_10tfloat32_tENS5_IJlSB_lEEESJ_SK_NS4_8TiledMMAINS4_8MMA_AtomIJNS4_4SM904GMMA30MMA_64x256x8_F32TF32TF32_SS_TNILNSO_7ScaleInE1ELSQ_1EEEEEENS4_6LayoutISC_NS5_IJNSA_ILi0EEESU_SU_EEEEENS5_IJNS4_10UnderscoreESX_SX_EEEEENS4_13SM90_TMA_LOADENS4_14ComposedLayoutINS4_7SwizzleILi3ELi4ELi3EEENS4_18smem_ptr_flag_bitsILi32EEENST_INS5_IJNSA_ILi8EEESH_EEENS5_IJSH_SB_EEEEEEEvNS4_8identityES10_S1A_vS1B_EENS_8epilogue10collective6detail29Sm90TmaWarpSpecializedAdapterINS1E_15DefaultEpilogueISJ_SK_SK_NS1D_6thread17LinearCombinationISJ_Li1EffLNS1I_9ScaleType4KindE0ELNS_15FloatRoundStyleE2ESJ_EENS1_15EpilogueDefaultEEEEEvvEEEEvNT_6ParamsE,"aw",@nobits
	.sectionflags	@""
	.align	16
	.zero		1024


//--------------------- .nv.shared.reserved.0     --------------------------
	.section	.nv.shared.reserved.0,"aw",@nobits
	.weak		__nv_reservedSMEM_offset_0_alias
	.size		__nv_reservedSMEM_offset_0_alias, 0, 0
	.other		__nv_reservedSMEM_offset_0_alias,@"STO_CUDA_RESERVED_SHARED STV_DEFAULT"
__nv_reservedSMEM_offset_0_alias:
	.zero		0


//--------------------- .nv.global                --------------------------
	.section	.nv.global,"aw",@nobits
.nv.global:
	.type		_ZN39_INTERNAL_69d580bb_4_k_cu_2eae6dec_58714cute1_E,@object
	.size		_ZN39_INTERNAL_69d580bb_4_k_cu_2eae6dec_58714cute1_E,(_ZN39_INTERNAL_69d580bb_4_k_cu_2eae6dec_58714cuda3std3__45__cpo6cbeginE - _ZN39_INTERNAL_69d580bb_4_k_cu_2eae6dec_58714cute1_E)
_ZN39_INTERNAL_69d580bb_4_k_cu_2eae6dec_58714cute1_E:
	.zero		1
	.type		_ZN39_INTERNAL_69d580bb_4_k_cu_2eae6dec_58714cuda3std3__45__cpo6cbeginE,@object
	.size		_ZN39_INTERNAL_69d580bb_4_k_cu_2eae6dec_58714cuda3std3__45__cpo6cbeginE,(_ZN39_INTERNAL_69d580bb_4_k_cu_2eae6dec_58714cuda3std3__48in_placeE - _ZN39_INTERNAL_69d580bb_4_k_cu_2eae6dec_58714cuda3std3__45__cpo6cbeginE)
_ZN39_INTERNAL_69d580bb_4_k_cu_2eae6dec_58714cuda3std3__45__cpo6cbeginE:
	.zero		1
	.type		_ZN39_INTERNAL_69d580bb_4_k_cu_2eae6dec_58714cuda3std3__48in_placeE,@object
	.size		_ZN39_INTERNAL_69d580bb_4_k_cu_2eae6dec_58714cuda3std3__48in_placeE,(_ZN39_INTERNAL_69d580bb_4_k_cu_2eae6dec_58714cuda3std6ranges3__45__cpo9iter_moveE - _ZN39_INTERNAL_69d580bb_4_k_cu_2eae6dec_58714cuda3std3__48in_placeE)
_ZN39_INTERNAL_69d580bb_4_k_cu_2eae6dec_58714cuda3std3__48in_placeE:
	.zero		1
	.type		_ZN39_INTERNAL_69d580bb_4_k_cu_2eae6dec_58714cuda3std6ranges3__45__cpo9iter_moveE,@object
	.size		_ZN39_INTERNAL_69d580bb_4_k_cu_2eae6dec_58714cuda3std6ranges3__45__cpo9iter_moveE,(_ZN39_INTERNAL_69d580bb_4_k_cu_2eae6dec_58714cuda3std3__45__cpo5beginE - _ZN39_INTERNAL_69d580bb_4_k_cu_2eae6dec_58714cuda3std6ranges3__45__cpo9iter_moveE)
_ZN39_INTERNAL_69d580bb_4_k_cu_2eae6dec_58714cuda3std6ranges3__45__cpo9iter_moveE:
	.zero		1
	.type		_ZN39_INTERNAL_69d580bb_4_k_cu_2eae6dec_58714cuda3std3__45__cpo5beginE,@object
	.size		_ZN39_INTERNAL_69d580bb_4_k_cu_2eae6dec_58714cuda3std3__45__cpo5beginE,(_ZN39_INTERNAL_69d580bb_4_k_cu_2eae6dec_58714cuda3std3__441_GLOBAL__N__69d580bb_4_k_cu_2eae6dec_58716ignoreE - _ZN39_INTERNAL_69d580bb_4_k_cu_2eae6dec_58714cuda3std3__45__cpo5beginE)
_ZN39_INTERNAL_69d580bb_4_k_cu_2eae6dec_58714cuda3std3__45__cpo5beginE:
	.zero		1
	.type		_ZN39_INTERNAL_69d580bb_4_k_cu_2eae6dec_58714cuda3std3__441_GLOBAL__N__69d580bb_4_k_cu_2eae6dec_58716ignoreE,@object
	.size		_ZN39_INTERNAL_69d580bb_4_k_cu_2eae6dec_58714cuda3std3__441_GLOBAL__N__69d580bb_4_k_cu_2eae6dec_58716ignoreE,(_ZN39_INTERNAL_69d580bb_4_k_cu_2eae6dec_58714cute7productE - _ZN39_INTERNAL_69d580bb_4_k_cu_2eae6dec_58714cuda3std3__441_GLOBAL__N__69d580bb_4_k_cu_2eae6dec_58716ignoreE)
_ZN39_INTERNAL_69d580bb_4_k_cu_2eae6dec_58714cuda3std3__441_GLOBAL__N__69d580bb_4_k_cu_2eae6dec_58716ignoreE:
	.zero		1
	.type		_ZN39_INTERNAL_69d580bb_4_k_cu_2eae6dec_58714cute7productE,@object
	.size		_ZN39_INTERNAL_69d580bb_4_k_cu_2eae6dec_58714cute7productE,(_ZN39_INTERNAL_69d580bb_4_k_cu_2eae6dec_58714cuda3std3__45__cpo3endE - _ZN39_INTERNAL_69d580bb_4_k_cu_2eae6dec_58714cute7productE)
_ZN39_INTERNAL_69d580bb_4_k_cu_2eae6dec_58714cute7productE:
	.zero		1
	.type		_ZN39_INTERNAL_69d580bb_4_k_cu_2eae6dec_58714cuda3std3__45__cpo3endE,@object
	.size		_ZN39_INTERNAL_69d580bb_4_k_cu_2eae6dec_58714cuda3std3__45__cpo3endE,(_ZN39_INTERNAL_69d580bb_4_k_cu_2eae6dec_58714cuda3std3__419piecewise_constructE - _ZN39_INTERNAL_69d580bb_4_k_cu_2eae6dec_58714cuda3std3__45__cpo3endE)
_ZN39_INTERNAL_69d580bb_4_k_cu_2eae6dec_58714cuda3std3__45__cpo3endE:
	.zero		1
	.type		_ZN39_INTERNAL_69d580bb_4_k_cu_2eae6dec_58714cuda3std3__419piecewise_constructE,@object
	.size		_ZN39_INTERNAL_69d580bb_4_k_cu_2eae6dec_58714cuda3std3__419piecewise_constructE,(_ZN39_INTERNAL_69d580bb_4_k_cu_2eae6dec_58714cuda3std3__45__cpo4cendE - _ZN39_INTERNAL_69d580bb_4_k_cu_2eae6dec_58714cuda3std3__419piecewise_constructE)
_ZN39_INTERNAL_69d580bb_4_k_cu_2eae6dec_58714cuda3std3__419piecewise_constructE:
	.zero		1
	.type		_ZN39_INTERNAL_69d580bb_4_k_cu_2eae6dec_58714cuda3std3__45__cpo4cendE,@object
	.size		_ZN39_INTERNAL_69d580bb_4_k_cu_2eae6dec_58714cuda3std3__45__cpo4cendE,(_ZN39_INTERNAL_69d580bb_4_k_cu_2eae6dec_58714cuda3std6ranges3__45__cpo4swapE - _ZN39_INTERNAL_69d580bb_4_k_cu_2eae6dec_58714cuda3std3__45__cpo4cendE)
_ZN39_INTERNAL_69d580bb_4_k_cu_2eae6dec_58714cuda3std3__45__cpo4cendE:
	.zero		1
	.type		_ZN39_INTERNAL_69d580bb_4_k_cu_2eae6dec_58714cuda3std6ranges3__45__cpo4swapE,@object
	.size		_ZN39_INTERNAL_69d580bb_4_k_cu_2eae6dec_58714cuda3std6ranges3__45__cpo4swapE,(.L_8 - _ZN39_INTERNAL_69d580bb_4_k_cu_2eae6dec_58714cuda3std6ranges3__45__cpo4swapE)
_ZN39_INTERNAL_69d580bb_4_k_cu_2eae6dec_58714cuda3std6ranges3__45__cpo4swapE:
	.zero		1
.L_8:


//--------------------- .nv.constant0._ZN7cutlass13device_kernelINS_4gemm6kernel13GemmUniversalIN4cute5tupleIJiiiiEEENS1_10collective13CollectiveMmaINS1_34MainloopSm90TmaGmmaWarpSpecializedILi3ENS5_IJNS4_1CILi1EEESB_SB_EEENS1_32KernelTmaWarpSpecializedPingpongEEENS5_IJNSA_ILi64EEENSA_ILi256EEENSA_ILi32EEEEEENS_10tfloat32_tENS5_IJlSB_lEEESJ_SK_NS4_8TiledMMAINS4_8MMA_AtomIJNS4_4SM904GMMA30MMA_64x256x8_F32TF32TF32_SS_TNILNSO_7ScaleInE1ELSQ_1EEEEEENS4_6LayoutISC_NS5_IJNSA_ILi0EEESU_SU_EEEEENS5_IJNS4_10UnderscoreESX_SX_EEEEENS4_13SM90_TMA_LOADENS4_14ComposedLayoutINS4_7SwizzleILi3ELi4ELi3EEENS4_18smem_ptr_flag_bitsILi32EEENST_INS5_IJNSA_ILi8EEESH_EEENS5_IJSH_SB_EEEEEEEvNS4_8identityES10_S1A_vS1B_EENS_8epilogue10collective6detail29Sm90TmaWarpSpecializedAdapterINS1E_15DefaultEpilogueISJ_SK_SK_NS1D_6thread17LinearCombinationISJ_Li1EffLNS1I_9ScaleType4KindE0ELNS_15FloatRoundStyleE2ESJ_EENS1_15EpilogueDefaultEEEEEvvEEEEvNT_6ParamsE --------------------------
	.section	.nv.constant0._ZN7cutlass13device_kernelINS_4gemm6kernel13GemmUniversalIN4cute5tupleIJiiiiEEENS1_10collective13CollectiveMmaINS1_34MainloopSm90TmaGmmaWarpSpecializedILi3ENS5_IJNS4_1CILi1EEESB_SB_EEENS1_32KernelTmaWarpSpecializedPingpongEEENS5_IJNSA_ILi64EEENSA_ILi256EEENSA_ILi32EEEEEENS_10tfloat32_tENS5_IJlSB_lEEESJ_SK_NS4_8TiledMMAINS4_8MMA_AtomIJNS4_4SM904GMMA30MMA_64x256x8_F32TF32TF32_SS_TNILNSO_7ScaleInE1ELSQ_1EEEEEENS4_6LayoutISC_NS5_IJNSA_ILi0EEESU_SU_EEEEENS5_IJNS4_10UnderscoreESX_SX_EEEEENS4_13SM90_TMA_LOADENS4_14ComposedLayoutINS4_7SwizzleILi3ELi4ELi3EEENS4_18smem_ptr_flag_bitsILi32EEENST_INS5_IJNSA_ILi8EEESH_EEENS5_IJSH_SB_EEEEEEEvNS4_8identityES10_S1A_vS1B_EENS_8epilogue10collective6detail29Sm90TmaWarpSpecializedAdapterINS1E_15DefaultEpilogueISJ_SK_SK_NS1D_6thread17LinearCombinationISJ_Li1EffLNS1I_9ScaleType4KindE0ELNS_15FloatRoundStyleE2ESJ_EENS1_15EpilogueDefaultEEEEEvvEEEEvNT_6ParamsE,"a",@progbits
	.sectionflags	@""
	.align	4
.nv.constant0._ZN7cutlass13device_kernelINS_4gemm6kernel13GemmUniversalIN4cute5tupleIJiiiiEEENS1_10collective13CollectiveMmaINS1_34MainloopSm90TmaGmmaWarpSpecializedILi3ENS5_IJNS4_1CILi1EEESB_SB_EEENS1_32KernelTmaWarpSpecializedPingpongEEENS5_IJNSA_ILi64EEENSA_ILi256EEENSA_ILi32EEEEEENS_10tfloat32_tENS5_IJlSB_lEEESJ_SK_NS4_8TiledMMAINS4_8MMA_AtomIJNS4_4SM904GMMA30MMA_64x256x8_F32TF32TF32_SS_TNILNSO_7ScaleInE1ELSQ_1EEEEEENS4_6LayoutISC_NS5_IJNSA_ILi0EEESU_SU_EEEEENS5_IJNS4_10UnderscoreESX_SX_EEEEENS4_13SM90_TMA_LOADENS4_14ComposedLayoutINS4_7SwizzleILi3ELi4ELi3EEENS4_18smem_ptr_flag_bitsILi32EEENST_INS5_IJNSA_ILi8EEESH_EEENS5_IJSH_SB_EEEEEEEvNS4_8identityES10_S1A_vS1B_EENS_8epilogue10collective6detail29Sm90TmaWarpSpecializedAdapterINS1E_15DefaultEpilogueISJ_SK_SK_NS1D_6thread17LinearCombinationISJ_Li1EffLNS1I_9ScaleType4KindE0ELNS_15FloatRoundStyleE2ESJ_EENS1_15EpilogueDefaultEEEEEvvEEEEvNT_6ParamsE:
	.zero		1664


//--------------------- SYMBOLS --------------------------

	.type		.nv.reservedSmem.offset0,@object
	.size		.nv.reservedSmem.offset0,0x4
	.type		__assertfail,@function
